//
// Generated by NVIDIA NVVM Compiler
//
// Compiler Build ID: CL-36424714
// Cuda compilation tools, release 13.0, V13.0.88
// Based on NVVM 20.0.0
//

.version 9.0
.target sm_100
.address_size 64

	// .globl	_Z17adjust_galaxy_setP6Galaxyi
// _ZZ18collect_histogramsP6GalaxyS0_PiS1_S1_iE19shared_DD_histogram has been demoted
// _ZZ18collect_histogramsP6GalaxyS0_PiS1_S1_iE19shared_DR_histogram has been demoted
// _ZZ18collect_histogramsP6GalaxyS0_PiS1_S1_iE19shared_RR_histogram has been demoted
.global .align 4 .b8 __cudart_i2opi_f[24] = {65, 144, 67, 60, 153, 149, 98, 219, 192, 221, 52, 245, 209, 87, 39, 252, 41, 21, 68, 78, 110, 131, 249, 162};

.visible .entry _Z17adjust_galaxy_setP6Galaxyi(
	.param .u64 .ptr .align 1 _Z17adjust_galaxy_setP6Galaxyi_param_0,
	.param .u32 _Z17adjust_galaxy_setP6Galaxyi_param_1
)
{
	.local .align 4 .b8 	__local_depot0[28];
	.reg .b64 	%SP;
	.reg .b64 	%SPL;
	.reg .pred 	%p<19>;
	.reg .b32 	%r<89>;
	.reg .b32 	%f<51>;
	.reg .b64 	%rd<42>;
	.reg .b64 	%fd<11>;

	mov.u64 	%SPL, __local_depot0;
	ld.param.u64 	%rd15, [_Z17adjust_galaxy_setP6Galaxyi_param_0];
	ld.param.u32 	%r33, [_Z17adjust_galaxy_setP6Galaxyi_param_1];
	add.u64 	%rd1, %SPL, 0;
	add.u64 	%rd2, %SPL, 0;
	mov.u32 	%r34, %ctaid.x;
	mov.u32 	%r1, %ntid.x;
	mov.u32 	%r35, %tid.x;
	mad.lo.s32 	%r80, %r34, %r1, %r35;
	setp.ge.s32 	%p1, %r80, %r33;
	@%p1 bra 	$L__BB0_19;
	mov.u32 	%r36, %nctaid.x;
	mul.lo.s32 	%r3, %r1, %r36;
	cvta.to.global.u64 	%rd3, %rd15;
	mov.u64 	%rd29, __cudart_i2opi_f;
$L__BB0_2:
	mul.wide.s32 	%rd18, %r80, 16;
	add.s64 	%rd4, %rd3, %rd18;
	ld.global.f32 	%f10, [%rd4];
	cvt.f64.f32 	%fd1, %f10;
	mul.f64 	%fd2, %fd1, 0d400921FB54442D18;
	div.rn.f64 	%fd3, %fd2, 0d40C5180000000000;
	cvt.rn.f32.f64 	%f1, %fd3;
	st.global.f32 	[%rd4], %f1;
	mul.f32 	%f11, %f1, 0f3F22F983;
	cvt.rni.s32.f32 	%r88, %f11;
	cvt.rn.f32.s32 	%f12, %r88;
	fma.rn.f32 	%f13, %f12, 0fBFC90FDA, %f1;
	fma.rn.f32 	%f14, %f12, 0fB3A22168, %f13;
	fma.rn.f32 	%f50, %f12, 0fA7C234C5, %f14;
	abs.f32 	%f3, %f1;
	setp.ltu.f32 	%p2, %f3, 0f47CE4780;
	mov.u32 	%r84, %r88;
	mov.f32 	%f49, %f50;
	@%p2 bra 	$L__BB0_10;
	setp.neu.f32 	%p3, %f3, 0f7F800000;
	@%p3 bra 	$L__BB0_5;
	mov.f32 	%f17, 0f00000000;
	mul.rn.f32 	%f49, %f1, %f17;
	mov.b32 	%r84, 0;
	bra.uni 	$L__BB0_10;
$L__BB0_5:
	mov.b32 	%r6, %f1;
	shl.b32 	%r38, %r6, 8;
	or.b32  	%r7, %r38, -2147483648;
	mov.b64 	%rd40, 0;
	mov.b32 	%r81, 0;
	mov.u64 	%rd38, %rd29;
	mov.u64 	%rd39, %rd2;
$L__BB0_6:
	.pragma "nounroll";
	ld.global.nc.u32 	%r39, [%rd38];
	mad.wide.u32 	%rd21, %r39, %r7, %rd40;
	shr.u64 	%rd40, %rd21, 32;
	st.local.u32 	[%rd39], %rd21;
	add.s32 	%r81, %r81, 1;
	add.s64 	%rd39, %rd39, 4;
	add.s64 	%rd38, %rd38, 4;
	setp.ne.s32 	%p4, %r81, 6;
	@%p4 bra 	$L__BB0_6;
	shr.u32 	%r40, %r6, 23;
	st.local.u32 	[%rd2+24], %rd40;
	and.b32  	%r10, %r40, 31;
	and.b32  	%r41, %r40, 224;
	add.s32 	%r42, %r41, -128;
	shr.u32 	%r43, %r42, 5;
	mul.wide.u32 	%rd22, %r43, 4;
	sub.s64 	%rd11, %rd2, %rd22;
	ld.local.u32 	%r82, [%rd11+24];
	ld.local.u32 	%r83, [%rd11+20];
	setp.eq.s32 	%p5, %r10, 0;
	@%p5 bra 	$L__BB0_9;
	shf.l.wrap.b32 	%r82, %r83, %r82, %r10;
	ld.local.u32 	%r44, [%rd11+16];
	shf.l.wrap.b32 	%r83, %r44, %r83, %r10;
$L__BB0_9:
	shr.u32 	%r45, %r82, 30;
	shf.l.wrap.b32 	%r46, %r83, %r82, 2;
	shl.b32 	%r47, %r83, 2;
	shr.u32 	%r48, %r46, 31;
	add.s32 	%r49, %r48, %r45;
	neg.s32 	%r50, %r49;
	setp.lt.s32 	%p6, %r6, 0;
	selp.b32 	%r84, %r50, %r49, %p6;
	xor.b32  	%r51, %r46, %r6;
	shr.s32 	%r52, %r46, 31;
	xor.b32  	%r53, %r52, %r46;
	xor.b32  	%r54, %r52, %r47;
	cvt.u64.u32 	%rd23, %r53;
	shl.b64 	%rd24, %rd23, 32;
	cvt.u64.u32 	%rd25, %r54;
	or.b64  	%rd26, %rd24, %rd25;
	cvt.rn.f64.s64 	%fd4, %rd26;
	mul.f64 	%fd5, %fd4, 0d3BF921FB54442D19;
	cvt.rn.f32.f64 	%f15, %fd5;
	neg.f32 	%f16, %f15;
	setp.lt.s32 	%p7, %r51, 0;
	selp.f32 	%f49, %f16, %f15, %p7;
$L__BB0_10:
	setp.ltu.f32 	%p8, %f3, 0f47CE4780;
	add.s32 	%r56, %r84, 1;
	mul.rn.f32 	%f18, %f49, %f49;
	and.b32  	%r57, %r84, 1;
	setp.eq.b32 	%p9, %r57, 1;
	selp.f32 	%f19, %f49, 0f3F800000, %p9;
	fma.rn.f32 	%f20, %f18, %f19, 0f00000000;
	fma.rn.f32 	%f21, %f18, 0f37CBAC00, 0fBAB607ED;
	selp.f32 	%f22, 0fB94D4153, %f21, %p9;
	selp.f32 	%f23, 0f3C0885E4, 0f3D2AAABB, %p9;
	fma.rn.f32 	%f24, %f22, %f18, %f23;
	selp.f32 	%f25, 0fBE2AAAA8, 0fBEFFFFFF, %p9;
	fma.rn.f32 	%f26, %f24, %f18, %f25;
	fma.rn.f32 	%f27, %f26, %f20, %f19;
	and.b32  	%r58, %r56, 2;
	setp.eq.s32 	%p10, %r58, 0;
	mov.f32 	%f28, 0f00000000;
	sub.f32 	%f29, %f28, %f27;
	selp.f32 	%f30, %f27, %f29, %p10;
	st.global.f32 	[%rd4+4], %f30;
	@%p8 bra 	$L__BB0_18;
	setp.neu.f32 	%p11, %f3, 0f7F800000;
	@%p11 bra 	$L__BB0_13;
	mov.f32 	%f33, 0f00000000;
	mul.rn.f32 	%f50, %f1, %f33;
	mov.b32 	%r88, 0;
	bra.uni 	$L__BB0_18;
$L__BB0_13:
	mov.b32 	%r19, %f1;
	shl.b32 	%r60, %r19, 8;
	or.b32  	%r20, %r60, -2147483648;
	mov.b64 	%rd41, 0;
	mov.b32 	%r85, 0;
$L__BB0_14:
	.pragma "nounroll";
	mul.wide.u32 	%rd28, %r85, 4;
	add.s64 	%rd30, %rd29, %rd28;
	ld.global.nc.u32 	%r61, [%rd30];
	mad.wide.u32 	%rd31, %r61, %r20, %rd41;
	shr.u64 	%rd41, %rd31, 32;
	add.s64 	%rd32, %rd1, %rd28;
	st.local.u32 	[%rd32], %rd31;
	add.s32 	%r85, %r85, 1;
	setp.ne.s32 	%p12, %r85, 6;
	@%p12 bra 	$L__BB0_14;
	shr.u32 	%r62, %r19, 23;
	st.local.u32 	[%rd1+24], %rd41;
	and.b32  	%r23, %r62, 31;
	and.b32  	%r63, %r62, 224;
	add.s32 	%r64, %r63, -128;
	shr.u32 	%r65, %r64, 5;
	mul.wide.u32 	%rd33, %r65, 4;
	sub.s64 	%rd14, %rd1, %rd33;
	ld.local.u32 	%r86, [%rd14+24];
	ld.local.u32 	%r87, [%rd14+20];
	setp.eq.s32 	%p13, %r23, 0;
	@%p13 bra 	$L__BB0_17;
	shf.l.wrap.b32 	%r86, %r87, %r86, %r23;
	ld.local.u32 	%r66, [%rd14+16];
	shf.l.wrap.b32 	%r87, %r66, %r87, %r23;
$L__BB0_17:
	shr.u32 	%r67, %r86, 30;
	shf.l.wrap.b32 	%r68, %r87, %r86, 2;
	shl.b32 	%r69, %r87, 2;
	shr.u32 	%r70, %r68, 31;
	add.s32 	%r71, %r70, %r67;
	neg.s32 	%r72, %r71;
	setp.lt.s32 	%p14, %r19, 0;
	selp.b32 	%r88, %r72, %r71, %p14;
	xor.b32  	%r73, %r68, %r19;
	shr.s32 	%r74, %r68, 31;
	xor.b32  	%r75, %r74, %r68;
	xor.b32  	%r76, %r74, %r69;
	cvt.u64.u32 	%rd34, %r75;
	shl.b64 	%rd35, %rd34, 32;
	cvt.u64.u32 	%rd36, %r76;
	or.b64  	%rd37, %rd35, %rd36;
	cvt.rn.f64.s64 	%fd6, %rd37;
	mul.f64 	%fd7, %fd6, 0d3BF921FB54442D19;
	cvt.rn.f32.f64 	%f31, %fd7;
	neg.f32 	%f32, %f31;
	setp.lt.s32 	%p15, %r73, 0;
	selp.f32 	%f50, %f32, %f31, %p15;
$L__BB0_18:
	mul.rn.f32 	%f34, %f50, %f50;
	and.b32  	%r78, %r88, 1;
	setp.eq.b32 	%p16, %r78, 1;
	selp.f32 	%f35, 0f3F800000, %f50, %p16;
	fma.rn.f32 	%f36, %f34, %f35, 0f00000000;
	fma.rn.f32 	%f37, %f34, 0f37CBAC00, 0fBAB607ED;
	selp.f32 	%f38, %f37, 0fB94D4153, %p16;
	selp.f32 	%f39, 0f3D2AAABB, 0f3C0885E4, %p16;
	fma.rn.f32 	%f40, %f38, %f34, %f39;
	selp.f32 	%f41, 0fBEFFFFFF, 0fBE2AAAA8, %p16;
	fma.rn.f32 	%f42, %f40, %f34, %f41;
	fma.rn.f32 	%f43, %f42, %f36, %f35;
	and.b32  	%r79, %r88, 2;
	setp.eq.s32 	%p17, %r79, 0;
	mov.f32 	%f44, 0f00000000;
	sub.f32 	%f45, %f44, %f43;
	selp.f32 	%f46, %f43, %f45, %p17;
	st.global.f32 	[%rd4+8], %f46;
	ld.global.f32 	%f47, [%rd4+12];
	cvt.f64.f32 	%fd8, %f47;
	mul.f64 	%fd9, %fd8, 0d400921FB54442D18;
	div.rn.f64 	%fd10, %fd9, 0d40C5180000000000;
	cvt.rn.f32.f64 	%f48, %fd10;
	st.global.f32 	[%rd4+12], %f48;
	add.s32 	%r80, %r80, %r3;
	setp.lt.s32 	%p18, %r80, %r33;
	@%p18 bra 	$L__BB0_2;
$L__BB0_19:
	ret;

}
	// .globl	_Z18collect_histogramsP6GalaxyS0_PiS1_S1_i
.visible .entry _Z18collect_histogramsP6GalaxyS0_PiS1_S1_i(
	.param .u64 .ptr .align 1 _Z18collect_histogramsP6GalaxyS0_PiS1_S1_i_param_0,
	.param .u64 .ptr .align 1 _Z18collect_histogramsP6GalaxyS0_PiS1_S1_i_param_1,
	.param .u64 .ptr .align 1 _Z18collect_histogramsP6GalaxyS0_PiS1_S1_i_param_2,
	.param .u64 .ptr .align 1 _Z18collect_histogramsP6GalaxyS0_PiS1_S1_i_param_3,
	.param .u64 .ptr .align 1 _Z18collect_histogramsP6GalaxyS0_PiS1_S1_i_param_4,
	.param .u32 _Z18collect_histogramsP6GalaxyS0_PiS1_S1_i_param_5
)
{
	.local .align 4 .b8 	__local_depot1[28];
	.reg .b64 	%SP;
	.reg .b64 	%SPL;
	.reg .pred 	%p<52>;
	.reg .b32 	%r<303>;
	.reg .b32 	%f<190>;
	.reg .b64 	%rd<94>;
	.reg .b64 	%fd<13>;
	// demoted variable
	.shared .align 4 .b8 _ZZ18collect_histogramsP6GalaxyS0_PiS1_S1_iE19shared_DD_histogram[2880];
	// demoted variable
	.shared .align 4 .b8 _ZZ18collect_histogramsP6GalaxyS0_PiS1_S1_iE19shared_DR_histogram[2880];
	// demoted variable
	.shared .align 4 .b8 _ZZ18collect_histogramsP6GalaxyS0_PiS1_S1_iE19shared_RR_histogram[2880];
	mov.u64 	%SPL, __local_depot1;
	ld.param.u64 	%rd23, [_Z18collect_histogramsP6GalaxyS0_PiS1_S1_i_param_0];
	ld.param.u64 	%rd24, [_Z18collect_histogramsP6GalaxyS0_PiS1_S1_i_param_1];
	ld.param.u64 	%rd25, [_Z18collect_histogramsP6GalaxyS0_PiS1_S1_i_param_3];
	ld.param.u64 	%rd26, [_Z18collect_histogramsP6GalaxyS0_PiS1_S1_i_param_4];
	ld.param.u32 	%r101, [_Z18collect_histogramsP6GalaxyS0_PiS1_S1_i_param_5];
	cvta.to.global.u64 	%rd1, %rd24;
	cvta.to.global.u64 	%rd2, %rd23;
	cvta.to.global.u64 	%rd3, %rd26;
	cvta.to.global.u64 	%rd4, %rd25;
	add.u64 	%rd5, %SPL, 0;
	add.u64 	%rd6, %SPL, 0;
	add.u64 	%rd7, %SPL, 0;
	mov.u32 	%r1, %ctaid.x;
	mov.u32 	%r2, %ntid.x;
	mov.u32 	%r302, %tid.x;
	setp.gt.u32 	%p1, %r302, 719;
	@%p1 bra 	$L__BB1_7;
	add.s32 	%r102, %r302, %r2;
	max.u32 	%r103, %r102, 720;
	setp.lt.u32 	%p2, %r102, 720;
	selp.u32 	%r104, 1, 0, %p2;
	add.s32 	%r105, %r102, %r104;
	sub.s32 	%r106, %r103, %r105;
	div.u32 	%r107, %r106, %r2;
	add.s32 	%r4, %r107, %r104;
	and.b32  	%r108, %r4, 3;
	setp.eq.s32 	%p3, %r108, 3;
	mov.u32 	%r277, %r302;
	@%p3 bra 	$L__BB1_4;
	add.s32 	%r110, %r4, 1;
	and.b32  	%r5, %r110, 3;
	mov.b32 	%r276, 0;
	mov.u32 	%r277, %r302;
$L__BB1_3:
	.pragma "nounroll";
	shl.b32 	%r111, %r277, 2;
	mov.u32 	%r112, _ZZ18collect_histogramsP6GalaxyS0_PiS1_S1_iE19shared_DD_histogram;
	add.s32 	%r113, %r112, %r111;
	mov.b32 	%r114, 0;
	st.shared.u32 	[%r113], %r114;
	mov.u32 	%r115, _ZZ18collect_histogramsP6GalaxyS0_PiS1_S1_iE19shared_DR_histogram;
	add.s32 	%r116, %r115, %r111;
	st.shared.u32 	[%r116], %r114;
	mov.u32 	%r117, _ZZ18collect_histogramsP6GalaxyS0_PiS1_S1_iE19shared_RR_histogram;
	add.s32 	%r118, %r117, %r111;
	st.shared.u32 	[%r118], %r114;
	add.s32 	%r277, %r277, %r2;
	add.s32 	%r276, %r276, 1;
	setp.ne.s32 	%p4, %r276, %r5;
	@%p4 bra 	$L__BB1_3;
$L__BB1_4:
	setp.lt.u32 	%p5, %r4, 3;
	@%p5 bra 	$L__BB1_7;
	mov.u32 	%r120, _ZZ18collect_histogramsP6GalaxyS0_PiS1_S1_iE19shared_DD_histogram;
	mov.u32 	%r123, _ZZ18collect_histogramsP6GalaxyS0_PiS1_S1_iE19shared_DR_histogram;
	mov.u32 	%r125, _ZZ18collect_histogramsP6GalaxyS0_PiS1_S1_iE19shared_RR_histogram;
	shl.b32 	%r127, %r2, 2;
$L__BB1_6:
	shl.b32 	%r119, %r277, 2;
	add.s32 	%r121, %r120, %r119;
	mov.b32 	%r122, 0;
	st.shared.u32 	[%r121], %r122;
	add.s32 	%r124, %r123, %r119;
	st.shared.u32 	[%r124], %r122;
	add.s32 	%r126, %r125, %r119;
	st.shared.u32 	[%r126], %r122;
	add.s32 	%r128, %r121, %r127;
	st.shared.u32 	[%r128], %r122;
	add.s32 	%r129, %r124, %r127;
	st.shared.u32 	[%r129], %r122;
	add.s32 	%r130, %r126, %r127;
	st.shared.u32 	[%r130], %r122;
	add.s32 	%r131, %r128, %r127;
	st.shared.u32 	[%r131], %r122;
	add.s32 	%r132, %r129, %r127;
	st.shared.u32 	[%r132], %r122;
	add.s32 	%r133, %r130, %r127;
	st.shared.u32 	[%r133], %r122;
	add.s32 	%r134, %r131, %r127;
	st.shared.u32 	[%r134], %r122;
	add.s32 	%r135, %r132, %r127;
	st.shared.u32 	[%r135], %r122;
	add.s32 	%r136, %r133, %r127;
	st.shared.u32 	[%r136], %r122;
	add.s32 	%r277, %r127, %r277;
	setp.lt.u32 	%p6, %r277, 720;
	@%p6 bra 	$L__BB1_6;
$L__BB1_7:
	bar.sync 	0;
	setp.lt.s32 	%p7, %r101, 1;
	@%p7 bra 	$L__BB1_41;
	mov.u32 	%r138, %nctaid.x;
	mul.lo.s32 	%r13, %r2, %r138;
	mov.b32 	%r279, 0;
	mad.lo.s32 	%r15, %r1, %r2, %r302;
	mov.u64 	%rd59, __cudart_i2opi_f;
$L__BB1_9:
	setp.ge.s32 	%p8, %r15, %r101;
	@%p8 bra 	$L__BB1_40;
	mul.wide.u32 	%rd30, %r279, 16;
	add.s64 	%rd31, %rd2, %rd30;
	ld.global.f32 	%f1, [%rd31+4];
	ld.global.f32 	%f2, [%rd31+8];
	ld.global.f32 	%f3, [%rd31+12];
	add.s64 	%rd56, %rd1, %rd30;
	mov.u32 	%r280, %r15;
$L__BB1_11:
	mul.wide.s32 	%rd32, %r280, 16;
	add.s64 	%rd33, %rd1, %rd32;
	ld.global.f32 	%f4, [%rd33+4];
	ld.global.f32 	%f5, [%rd33+8];
	ld.global.f32 	%f6, [%rd33+12];
	sub.f32 	%f7, %f3, %f6;
	mul.f32 	%f29, %f7, 0f3F22F983;
	cvt.rni.s32.f32 	%r284, %f29;
	cvt.rn.f32.s32 	%f30, %r284;
	fma.rn.f32 	%f31, %f30, 0fBFC90FDA, %f7;
	fma.rn.f32 	%f32, %f30, 0fB3A22168, %f31;
	fma.rn.f32 	%f187, %f30, 0fA7C234C5, %f32;
	abs.f32 	%f9, %f7;
	setp.ltu.f32 	%p9, %f9, 0f47CE4780;
	@%p9 bra 	$L__BB1_19;
	setp.neu.f32 	%p10, %f9, 0f7F800000;
	@%p10 bra 	$L__BB1_14;
	mov.f32 	%f35, 0f00000000;
	mul.rn.f32 	%f187, %f7, %f35;
	mov.b32 	%r284, 0;
	bra.uni 	$L__BB1_19;
$L__BB1_14:
	mov.b32 	%r18, %f7;
	shl.b32 	%r140, %r18, 8;
	or.b32  	%r19, %r140, -2147483648;
	mov.b64 	%rd91, 0;
	mov.b32 	%r281, 0;
	mov.u64 	%rd89, __cudart_i2opi_f;
	mov.u64 	%rd90, %rd7;
$L__BB1_15:
	.pragma "nounroll";
	ld.global.nc.u32 	%r141, [%rd89];
	mad.wide.u32 	%rd36, %r141, %r19, %rd91;
	shr.u64 	%rd91, %rd36, 32;
	st.local.u32 	[%rd90], %rd36;
	add.s32 	%r281, %r281, 1;
	add.s64 	%rd90, %rd90, 4;
	add.s64 	%rd89, %rd89, 4;
	setp.ne.s32 	%p11, %r281, 6;
	@%p11 bra 	$L__BB1_15;
	shr.u32 	%r142, %r18, 23;
	st.local.u32 	[%rd7+24], %rd91;
	and.b32  	%r22, %r142, 31;
	and.b32  	%r143, %r142, 224;
	add.s32 	%r144, %r143, -128;
	shr.u32 	%r145, %r144, 5;
	mul.wide.u32 	%rd37, %r145, 4;
	sub.s64 	%rd14, %rd7, %rd37;
	ld.local.u32 	%r282, [%rd14+24];
	ld.local.u32 	%r283, [%rd14+20];
	setp.eq.s32 	%p12, %r22, 0;
	@%p12 bra 	$L__BB1_18;
	shf.l.wrap.b32 	%r282, %r283, %r282, %r22;
	ld.local.u32 	%r146, [%rd14+16];
	shf.l.wrap.b32 	%r283, %r146, %r283, %r22;
$L__BB1_18:
	shr.u32 	%r147, %r282, 30;
	shf.l.wrap.b32 	%r148, %r283, %r282, 2;
	shl.b32 	%r149, %r283, 2;
	shr.u32 	%r150, %r148, 31;
	add.s32 	%r151, %r150, %r147;
	neg.s32 	%r152, %r151;
	setp.lt.s32 	%p13, %r18, 0;
	selp.b32 	%r284, %r152, %r151, %p13;
	xor.b32  	%r153, %r148, %r18;
	shr.s32 	%r154, %r148, 31;
	xor.b32  	%r155, %r154, %r148;
	xor.b32  	%r156, %r154, %r149;
	cvt.u64.u32 	%rd38, %r155;
	shl.b64 	%rd39, %rd38, 32;
	cvt.u64.u32 	%rd40, %r156;
	or.b64  	%rd41, %rd39, %rd40;
	cvt.rn.f64.s64 	%fd1, %rd41;
	mul.f64 	%fd2, %fd1, 0d3BF921FB54442D19;
	cvt.rn.f32.f64 	%f33, %fd2;
	neg.f32 	%f34, %f33;
	setp.lt.s32 	%p14, %r153, 0;
	selp.f32 	%f187, %f34, %f33, %p14;
$L__BB1_19:
	add.s32 	%r158, %r284, 1;
	mul.rn.f32 	%f36, %f187, %f187;
	and.b32  	%r159, %r284, 1;
	setp.eq.b32 	%p15, %r159, 1;
	selp.f32 	%f37, %f187, 0f3F800000, %p15;
	fma.rn.f32 	%f38, %f36, %f37, 0f00000000;
	fma.rn.f32 	%f39, %f36, 0f37CBAC00, 0fBAB607ED;
	selp.f32 	%f40, 0fB94D4153, %f39, %p15;
	selp.f32 	%f41, 0f3C0885E4, 0f3D2AAABB, %p15;
	fma.rn.f32 	%f42, %f40, %f36, %f41;
	selp.f32 	%f43, 0fBE2AAAA8, 0fBEFFFFFF, %p15;
	fma.rn.f32 	%f44, %f42, %f36, %f43;
	fma.rn.f32 	%f45, %f44, %f38, %f37;
	and.b32  	%r160, %r158, 2;
	setp.eq.s32 	%p16, %r160, 0;
	mov.f32 	%f46, 0f00000000;
	sub.f32 	%f47, %f46, %f45;
	selp.f32 	%f48, %f45, %f47, %p16;
	mul.f32 	%f49, %f1, %f4;
	mul.f32 	%f50, %f49, %f48;
	fma.rn.f32 	%f51, %f2, %f5, %f50;
	max.f32 	%f52, %f51, 0fBF800000;
	min.f32 	%f53, %f52, 0f3F800000;
	abs.f32 	%f54, %f53;
	fma.rn.f32 	%f55, %f54, 0fBF000000, 0f3F000000;
	rsqrt.approx.ftz.f32 	%f56, %f55;
	mul.f32 	%f57, %f56, %f55;
	mul.f32 	%f58, %f56, 0fBF000000;
	fma.rn.f32 	%f59, %f57, %f58, 0f3F000000;
	fma.rn.f32 	%f60, %f57, %f59, %f57;
	setp.eq.f32 	%p17, %f54, 0f3F800000;
	selp.f32 	%f61, 0f00000000, %f60, %p17;
	setp.gt.f32 	%p18, %f54, 0f3F0F5C29;
	selp.f32 	%f62, %f61, %f54, %p18;
	copysign.f32 	%f63, %f53, %f62;
	mul.f32 	%f64, %f63, %f63;
	fma.rn.f32 	%f65, %f64, 0f3D10ECEF, 0f3C8B1ABB;
	fma.rn.f32 	%f66, %f65, %f64, 0f3CFC028C;
	fma.rn.f32 	%f67, %f66, %f64, 0f3D372139;
	fma.rn.f32 	%f68, %f67, %f64, 0f3D9993DB;
	fma.rn.f32 	%f69, %f68, %f64, 0f3E2AAAC6;
	mul.f32 	%f70, %f64, %f69;
	fma.rn.f32 	%f71, %f70, %f63, %f63;
	neg.f32 	%f72, %f71;
	selp.f32 	%f73, %f71, %f72, %p18;
	fma.rn.f32 	%f74, 0f3F6EE581, 0f3FD774EB, %f73;
	setp.gt.f32 	%p19, %f53, 0f3F0F5C29;
	selp.f32 	%f75, %f71, %f74, %p19;
	add.f32 	%f76, %f75, %f75;
	selp.f32 	%f77, %f76, %f75, %p18;
	cvt.f64.f32 	%fd3, %f77;
	mul.f64 	%fd4, %fd3, 0d404CA5DC1A63C1F8;
	cvt.rn.f32.f64 	%f78, %fd4;
	mul.f32 	%f79, %f78, 0f40800000;
	cvt.rmi.f32.f32 	%f80, %f79;
	cvt.rzi.s32.f32 	%r161, %f80;
	shl.b32 	%r162, %r161, 2;
	mov.u32 	%r163, _ZZ18collect_histogramsP6GalaxyS0_PiS1_S1_iE19shared_DR_histogram;
	add.s32 	%r164, %r163, %r162;
	atom.shared.add.u32 	%r165, [%r164], 1;
	setp.ne.s32 	%p20, %r280, %r279;
	@%p20 bra 	$L__BB1_21;
	atom.shared.add.u32 	%r222, [_ZZ18collect_histogramsP6GalaxyS0_PiS1_S1_iE19shared_DD_histogram], 1;
	atom.shared.add.u32 	%r223, [_ZZ18collect_histogramsP6GalaxyS0_PiS1_S1_iE19shared_RR_histogram], 1;
	bra.uni 	$L__BB1_39;
$L__BB1_21:
	setp.le.s32 	%p21, %r280, %r279;
	@%p21 bra 	$L__BB1_39;
	mul.wide.s32 	%rd42, %r280, 16;
	add.s64 	%rd43, %rd2, %rd42;
	ld.global.f32 	%f13, [%rd43+4];
	ld.global.f32 	%f14, [%rd43+8];
	ld.global.f32 	%f81, [%rd43+12];
	sub.f32 	%f15, %f3, %f81;
	mul.f32 	%f82, %f15, 0f3F22F983;
	cvt.rni.s32.f32 	%r288, %f82;
	cvt.rn.f32.s32 	%f83, %r288;
	fma.rn.f32 	%f84, %f83, 0fBFC90FDA, %f15;
	fma.rn.f32 	%f85, %f83, 0fB3A22168, %f84;
	fma.rn.f32 	%f188, %f83, 0fA7C234C5, %f85;
	abs.f32 	%f17, %f15;
	setp.ltu.f32 	%p22, %f17, 0f47CE4780;
	@%p22 bra 	$L__BB1_30;
	setp.neu.f32 	%p23, %f17, 0f7F800000;
	@%p23 bra 	$L__BB1_25;
	mov.f32 	%f88, 0f00000000;
	mul.rn.f32 	%f188, %f15, %f88;
	mov.b32 	%r288, 0;
	bra.uni 	$L__BB1_30;
$L__BB1_25:
	mov.b32 	%r32, %f15;
	mov.b64 	%rd92, 0;
	mov.b32 	%r285, 0;
$L__BB1_26:
	.pragma "nounroll";
	mul.wide.u32 	%rd45, %r285, 4;
	mov.u64 	%rd46, __cudart_i2opi_f;
	add.s64 	%rd47, %rd46, %rd45;
	ld.global.nc.u32 	%r167, [%rd47];
	shl.b32 	%r168, %r32, 8;
	or.b32  	%r169, %r168, -2147483648;
	mad.wide.u32 	%rd48, %r167, %r169, %rd92;
	shr.u64 	%rd92, %rd48, 32;
	add.s64 	%rd49, %rd6, %rd45;
	st.local.u32 	[%rd49], %rd48;
	add.s32 	%r285, %r285, 1;
	setp.ne.s32 	%p24, %r285, 6;
	@%p24 bra 	$L__BB1_26;
	shr.u32 	%r170, %r32, 23;
	st.local.u32 	[%rd6+24], %rd92;
	and.b32  	%r35, %r170, 31;
	and.b32  	%r171, %r170, 224;
	add.s32 	%r172, %r171, -128;
	shr.u32 	%r173, %r172, 5;
	mul.wide.u32 	%rd50, %r173, 4;
	sub.s64 	%rd17, %rd6, %rd50;
	ld.local.u32 	%r286, [%rd17+24];
	ld.local.u32 	%r287, [%rd17+20];
	setp.eq.s32 	%p25, %r35, 0;
	@%p25 bra 	$L__BB1_29;
	shf.l.wrap.b32 	%r286, %r287, %r286, %r35;
	ld.local.u32 	%r174, [%rd17+16];
	shf.l.wrap.b32 	%r287, %r174, %r287, %r35;
$L__BB1_29:
	shr.u32 	%r175, %r286, 30;
	shf.l.wrap.b32 	%r176, %r287, %r286, 2;
	shl.b32 	%r177, %r287, 2;
	shr.u32 	%r178, %r176, 31;
	add.s32 	%r179, %r178, %r175;
	neg.s32 	%r180, %r179;
	setp.lt.s32 	%p26, %r32, 0;
	selp.b32 	%r288, %r180, %r179, %p26;
	xor.b32  	%r181, %r176, %r32;
	shr.s32 	%r182, %r176, 31;
	xor.b32  	%r183, %r182, %r176;
	xor.b32  	%r184, %r182, %r177;
	cvt.u64.u32 	%rd51, %r183;
	shl.b64 	%rd52, %rd51, 32;
	cvt.u64.u32 	%rd53, %r184;
	or.b64  	%rd54, %rd52, %rd53;
	cvt.rn.f64.s64 	%fd5, %rd54;
	mul.f64 	%fd6, %fd5, 0d3BF921FB54442D19;
	cvt.rn.f32.f64 	%f86, %fd6;
	neg.f32 	%f87, %f86;
	setp.lt.s32 	%p27, %r181, 0;
	selp.f32 	%f188, %f87, %f86, %p27;
$L__BB1_30:
	add.s32 	%r186, %r288, 1;
	mul.rn.f32 	%f89, %f188, %f188;
	and.b32  	%r187, %r288, 1;
	setp.eq.b32 	%p28, %r187, 1;
	selp.f32 	%f90, %f188, 0f3F800000, %p28;
	fma.rn.f32 	%f91, %f89, %f90, 0f00000000;
	fma.rn.f32 	%f92, %f89, 0f37CBAC00, 0fBAB607ED;
	selp.f32 	%f93, 0fB94D4153, %f92, %p28;
	selp.f32 	%f94, 0f3C0885E4, 0f3D2AAABB, %p28;
	fma.rn.f32 	%f95, %f93, %f89, %f94;
	selp.f32 	%f96, 0fBE2AAAA8, 0fBEFFFFFF, %p28;
	fma.rn.f32 	%f97, %f95, %f89, %f96;
	fma.rn.f32 	%f98, %f97, %f91, %f90;
	and.b32  	%r188, %r186, 2;
	setp.eq.s32 	%p29, %r188, 0;
	mov.f32 	%f99, 0f00000000;
	sub.f32 	%f100, %f99, %f98;
	selp.f32 	%f101, %f98, %f100, %p29;
	mul.f32 	%f102, %f1, %f13;
	mul.f32 	%f103, %f102, %f101;
	fma.rn.f32 	%f104, %f2, %f14, %f103;
	max.f32 	%f105, %f104, 0fBF800000;
	min.f32 	%f106, %f105, 0f3F800000;
	abs.f32 	%f107, %f106;
	fma.rn.f32 	%f108, %f107, 0fBF000000, 0f3F000000;
	rsqrt.approx.ftz.f32 	%f109, %f108;
	mul.f32 	%f110, %f109, %f108;
	mul.f32 	%f111, %f109, 0fBF000000;
	fma.rn.f32 	%f112, %f110, %f111, 0f3F000000;
	fma.rn.f32 	%f113, %f110, %f112, %f110;
	setp.eq.f32 	%p30, %f107, 0f3F800000;
	selp.f32 	%f114, 0f00000000, %f113, %p30;
	setp.gt.f32 	%p31, %f107, 0f3F0F5C29;
	selp.f32 	%f115, %f114, %f107, %p31;
	copysign.f32 	%f116, %f106, %f115;
	mul.f32 	%f117, %f116, %f116;
	fma.rn.f32 	%f118, %f117, 0f3D10ECEF, 0f3C8B1ABB;
	fma.rn.f32 	%f119, %f118, %f117, 0f3CFC028C;
	fma.rn.f32 	%f120, %f119, %f117, 0f3D372139;
	fma.rn.f32 	%f121, %f120, %f117, 0f3D9993DB;
	fma.rn.f32 	%f122, %f121, %f117, 0f3E2AAAC6;
	mul.f32 	%f123, %f117, %f122;
	fma.rn.f32 	%f124, %f123, %f116, %f116;
	neg.f32 	%f125, %f124;
	selp.f32 	%f126, %f124, %f125, %p31;
	fma.rn.f32 	%f127, 0f3F6EE581, 0f3FD774EB, %f126;
	setp.gt.f32 	%p32, %f106, 0f3F0F5C29;
	selp.f32 	%f128, %f124, %f127, %p32;
	add.f32 	%f129, %f128, %f128;
	selp.f32 	%f130, %f129, %f128, %p31;
	cvt.f64.f32 	%fd7, %f130;
	mul.f64 	%fd8, %fd7, 0d404CA5DC1A63C1F8;
	cvt.rn.f32.f64 	%f131, %fd8;
	mul.f32 	%f132, %f131, 0f40800000;
	cvt.rmi.f32.f32 	%f133, %f132;
	cvt.rzi.s32.f32 	%r189, %f133;
	shl.b32 	%r190, %r189, 2;
	mov.u32 	%r191, _ZZ18collect_histogramsP6GalaxyS0_PiS1_S1_iE19shared_DD_histogram;
	add.s32 	%r192, %r191, %r190;
	atom.shared.add.u32 	%r193, [%r192], 2;
	ld.global.f32 	%f134, [%rd56+4];
	ld.global.f32 	%f135, [%rd56+8];
	ld.global.f32 	%f136, [%rd56+12];
	mul.f32 	%f21, %f135, %f5;
	mul.f32 	%f22, %f134, %f4;
	sub.f32 	%f23, %f136, %f6;
	mul.f32 	%f137, %f23, 0f3F22F983;
	cvt.rni.s32.f32 	%r292, %f137;
	cvt.rn.f32.s32 	%f138, %r292;
	fma.rn.f32 	%f139, %f138, 0fBFC90FDA, %f23;
	fma.rn.f32 	%f140, %f138, 0fB3A22168, %f139;
	fma.rn.f32 	%f189, %f138, 0fA7C234C5, %f140;
	abs.f32 	%f25, %f23;
	setp.ltu.f32 	%p33, %f25, 0f47CE4780;
	@%p33 bra 	$L__BB1_38;
	setp.neu.f32 	%p34, %f25, 0f7F800000;
	@%p34 bra 	$L__BB1_33;
	mov.f32 	%f143, 0f00000000;
	mul.rn.f32 	%f189, %f23, %f143;
	mov.b32 	%r292, 0;
	bra.uni 	$L__BB1_38;
$L__BB1_33:
	mov.b32 	%r45, %f23;
	mov.b64 	%rd93, 0;
	mov.b32 	%r289, 0;
$L__BB1_34:
	.pragma "nounroll";
	mul.wide.u32 	%rd58, %r289, 4;
	add.s64 	%rd60, %rd59, %rd58;
	ld.global.nc.u32 	%r195, [%rd60];
	shl.b32 	%r196, %r45, 8;
	or.b32  	%r197, %r196, -2147483648;
	mad.wide.u32 	%rd61, %r195, %r197, %rd93;
	shr.u64 	%rd93, %rd61, 32;
	add.s64 	%rd62, %rd5, %rd58;
	st.local.u32 	[%rd62], %rd61;
	add.s32 	%r289, %r289, 1;
	setp.ne.s32 	%p35, %r289, 6;
	@%p35 bra 	$L__BB1_34;
	shr.u32 	%r198, %r45, 23;
	st.local.u32 	[%rd5+24], %rd93;
	and.b32  	%r48, %r198, 31;
	and.b32  	%r199, %r198, 224;
	add.s32 	%r200, %r199, -128;
	shr.u32 	%r201, %r200, 5;
	mul.wide.u32 	%rd63, %r201, 4;
	sub.s64 	%rd20, %rd5, %rd63;
	ld.local.u32 	%r290, [%rd20+24];
	ld.local.u32 	%r291, [%rd20+20];
	setp.eq.s32 	%p36, %r48, 0;
	@%p36 bra 	$L__BB1_37;
	shf.l.wrap.b32 	%r290, %r291, %r290, %r48;
	ld.local.u32 	%r202, [%rd20+16];
	shf.l.wrap.b32 	%r291, %r202, %r291, %r48;
$L__BB1_37:
	shr.u32 	%r203, %r290, 30;
	shf.l.wrap.b32 	%r204, %r291, %r290, 2;
	shl.b32 	%r205, %r291, 2;
	shr.u32 	%r206, %r204, 31;
	add.s32 	%r207, %r206, %r203;
	neg.s32 	%r208, %r207;
	setp.lt.s32 	%p37, %r45, 0;
	selp.b32 	%r292, %r208, %r207, %p37;
	xor.b32  	%r209, %r204, %r45;
	shr.s32 	%r210, %r204, 31;
	xor.b32  	%r211, %r210, %r204;
	xor.b32  	%r212, %r210, %r205;
	cvt.u64.u32 	%rd64, %r211;
	shl.b64 	%rd65, %rd64, 32;
	cvt.u64.u32 	%rd66, %r212;
	or.b64  	%rd67, %rd65, %rd66;
	cvt.rn.f64.s64 	%fd9, %rd67;
	mul.f64 	%fd10, %fd9, 0d3BF921FB54442D19;
	cvt.rn.f32.f64 	%f141, %fd10;
	neg.f32 	%f142, %f141;
	setp.lt.s32 	%p38, %r209, 0;
	selp.f32 	%f189, %f142, %f141, %p38;
$L__BB1_38:
	add.s32 	%r214, %r292, 1;
	mul.rn.f32 	%f144, %f189, %f189;
	and.b32  	%r215, %r292, 1;
	setp.eq.b32 	%p39, %r215, 1;
	selp.f32 	%f145, %f189, 0f3F800000, %p39;
	fma.rn.f32 	%f146, %f144, %f145, 0f00000000;
	fma.rn.f32 	%f147, %f144, 0f37CBAC00, 0fBAB607ED;
	selp.f32 	%f148, 0fB94D4153, %f147, %p39;
	selp.f32 	%f149, 0f3C0885E4, 0f3D2AAABB, %p39;
	fma.rn.f32 	%f150, %f148, %f144, %f149;
	selp.f32 	%f151, 0fBE2AAAA8, 0fBEFFFFFF, %p39;
	fma.rn.f32 	%f152, %f150, %f144, %f151;
	fma.rn.f32 	%f153, %f152, %f146, %f145;
	and.b32  	%r216, %r214, 2;
	setp.eq.s32 	%p40, %r216, 0;
	mov.f32 	%f154, 0f00000000;
	sub.f32 	%f155, %f154, %f153;
	selp.f32 	%f156, %f153, %f155, %p40;
	fma.rn.f32 	%f157, %f22, %f156, %f21;
	max.f32 	%f158, %f157, 0fBF800000;
	min.f32 	%f159, %f158, 0f3F800000;
	abs.f32 	%f160, %f159;
	fma.rn.f32 	%f161, %f160, 0fBF000000, 0f3F000000;
	rsqrt.approx.ftz.f32 	%f162, %f161;
	mul.f32 	%f163, %f162, %f161;
	mul.f32 	%f164, %f162, 0fBF000000;
	fma.rn.f32 	%f165, %f163, %f164, 0f3F000000;
	fma.rn.f32 	%f166, %f163, %f165, %f163;
	setp.eq.f32 	%p41, %f160, 0f3F800000;
	selp.f32 	%f167, 0f00000000, %f166, %p41;
	setp.gt.f32 	%p42, %f160, 0f3F0F5C29;
	selp.f32 	%f168, %f167, %f160, %p42;
	copysign.f32 	%f169, %f159, %f168;
	mul.f32 	%f170, %f169, %f169;
	fma.rn.f32 	%f171, %f170, 0f3D10ECEF, 0f3C8B1ABB;
	fma.rn.f32 	%f172, %f171, %f170, 0f3CFC028C;
	fma.rn.f32 	%f173, %f172, %f170, 0f3D372139;
	fma.rn.f32 	%f174, %f173, %f170, 0f3D9993DB;
	fma.rn.f32 	%f175, %f174, %f170, 0f3E2AAAC6;
	mul.f32 	%f176, %f170, %f175;
	fma.rn.f32 	%f177, %f176, %f169, %f169;
	neg.f32 	%f178, %f177;
	selp.f32 	%f179, %f177, %f178, %p42;
	fma.rn.f32 	%f180, 0f3F6EE581, 0f3FD774EB, %f179;
	setp.gt.f32 	%p43, %f159, 0f3F0F5C29;
	selp.f32 	%f181, %f177, %f180, %p43;
	add.f32 	%f182, %f181, %f181;
	selp.f32 	%f183, %f182, %f181, %p42;
	cvt.f64.f32 	%fd11, %f183;
	mul.f64 	%fd12, %fd11, 0d404CA5DC1A63C1F8;
	cvt.rn.f32.f64 	%f184, %fd12;
	mul.f32 	%f185, %f184, 0f40800000;
	cvt.rmi.f32.f32 	%f186, %f185;
	cvt.rzi.s32.f32 	%r217, %f186;
	shl.b32 	%r218, %r217, 2;
	mov.u32 	%r219, _ZZ18collect_histogramsP6GalaxyS0_PiS1_S1_iE19shared_RR_histogram;
	add.s32 	%r220, %r219, %r218;
	atom.shared.add.u32 	%r221, [%r220], 2;
$L__BB1_39:
	add.s32 	%r280, %r280, %r13;
	setp.lt.s32 	%p44, %r280, %r101;
	@%p44 bra 	$L__BB1_11;
$L__BB1_40:
	add.s32 	%r279, %r279, 1;
	setp.ne.s32 	%p45, %r279, %r101;
	@%p45 bra 	$L__BB1_9;
$L__BB1_41:
	setp.gt.u32 	%p46, %r302, 719;
	bar.sync 	0;
	@%p46 bra 	$L__BB1_48;
	ld.param.u64 	%rd88, [_Z18collect_histogramsP6GalaxyS0_PiS1_S1_i_param_2];
	cvta.to.global.u64 	%rd21, %rd88;
	mul.lo.s32 	%r59, %r1, 720;
	add.s32 	%r224, %r302, %r2;
	max.u32 	%r225, %r224, 720;
	setp.lt.u32 	%p47, %r224, 720;
	selp.u32 	%r226, 1, 0, %p47;
	add.s32 	%r227, %r224, %r226;
	sub.s32 	%r228, %r225, %r227;
	div.u32 	%r229, %r228, %r2;
	add.s32 	%r60, %r229, %r226;
	and.b32  	%r230, %r60, 3;
	setp.eq.s32 	%p48, %r230, 3;
	@%p48 bra 	$L__BB1_45;
	add.s32 	%r231, %r60, 1;
	and.b32  	%r232, %r231, 3;
	shl.b32 	%r295, %r302, 2;
	shl.b32 	%r62, %r2, 2;
	add.s32 	%r294, %r302, %r59;
	neg.s32 	%r293, %r232;
	mad.lo.s32 	%r302, %r2, %r232, %r302;
$L__BB1_44:
	.pragma "nounroll";
	mov.u32 	%r233, _ZZ18collect_histogramsP6GalaxyS0_PiS1_S1_iE19shared_DD_histogram;
	add.s32 	%r234, %r233, %r295;
	ld.shared.u32 	%r235, [%r234];
	mul.wide.u32 	%rd68, %r294, 4;
	add.s64 	%rd69, %rd21, %rd68;
	st.global.u32 	[%rd69], %r235;
	mov.u32 	%r236, _ZZ18collect_histogramsP6GalaxyS0_PiS1_S1_iE19shared_DR_histogram;
	add.s32 	%r237, %r236, %r295;
	ld.shared.u32 	%r238, [%r237];
	add.s64 	%rd70, %rd4, %rd68;
	st.global.u32 	[%rd70], %r238;
	mov.u32 	%r239, _ZZ18collect_histogramsP6GalaxyS0_PiS1_S1_iE19shared_RR_histogram;
	add.s32 	%r240, %r239, %r295;
	ld.shared.u32 	%r241, [%r240];
	add.s64 	%rd71, %rd3, %rd68;
	st.global.u32 	[%rd71], %r241;
	add.s32 	%r295, %r295, %r62;
	add.s32 	%r294, %r294, %r2;
	add.s32 	%r293, %r293, 1;
	setp.ne.s32 	%p49, %r293, 0;
	@%p49 bra 	$L__BB1_44;
$L__BB1_45:
	setp.lt.u32 	%p50, %r60, 3;
	@%p50 bra 	$L__BB1_48;
	shl.b32 	%r73, %r2, 2;
	mov.u32 	%r242, _ZZ18collect_histogramsP6GalaxyS0_PiS1_S1_iE19shared_RR_histogram;
	add.s32 	%r74, %r242, %r73;
	shl.b32 	%r301, %r302, 2;
	shl.b32 	%r76, %r2, 4;
	shl.b32 	%r243, %r2, 3;
	add.s32 	%r77, %r242, %r243;
	mul.lo.s32 	%r244, %r2, 12;
	add.s32 	%r78, %r242, %r244;
	mov.u32 	%r245, _ZZ18collect_histogramsP6GalaxyS0_PiS1_S1_iE19shared_DR_histogram;
	add.s32 	%r79, %r245, %r73;
	add.s32 	%r80, %r245, %r243;
	add.s32 	%r81, %r245, %r244;
	add.s32 	%r297, %r302, %r59;
	add.s32 	%r300, %r297, %r2;
	shl.b32 	%r246, %r2, 1;
	add.s32 	%r299, %r297, %r246;
	mad.lo.s32 	%r298, %r2, 3, %r297;
	mov.u32 	%r247, _ZZ18collect_histogramsP6GalaxyS0_PiS1_S1_iE19shared_DD_histogram;
	add.s32 	%r86, %r247, %r73;
	add.s32 	%r87, %r247, %r243;
	add.s32 	%r88, %r247, %r244;
$L__BB1_47:
	add.s32 	%r249, %r247, %r301;
	ld.shared.u32 	%r250, [%r249];
	mul.wide.u32 	%rd72, %r297, 4;
	add.s64 	%rd73, %rd21, %rd72;
	st.global.u32 	[%rd73], %r250;
	add.s32 	%r252, %r245, %r301;
	ld.shared.u32 	%r253, [%r252];
	add.s64 	%rd74, %rd4, %rd72;
	st.global.u32 	[%rd74], %r253;
	add.s32 	%r255, %r242, %r301;
	ld.shared.u32 	%r256, [%r255];
	add.s64 	%rd75, %rd3, %rd72;
	st.global.u32 	[%rd75], %r256;
	add.s32 	%r257, %r86, %r301;
	ld.shared.u32 	%r258, [%r257];
	mul.wide.u32 	%rd76, %r300, 4;
	add.s64 	%rd77, %rd21, %rd76;
	st.global.u32 	[%rd77], %r258;
	add.s32 	%r259, %r79, %r301;
	ld.shared.u32 	%r260, [%r259];
	add.s64 	%rd78, %rd4, %rd76;
	st.global.u32 	[%rd78], %r260;
	add.s32 	%r261, %r74, %r301;
	ld.shared.u32 	%r262, [%r261];
	add.s64 	%rd79, %rd3, %rd76;
	st.global.u32 	[%rd79], %r262;
	add.s32 	%r263, %r87, %r301;
	ld.shared.u32 	%r264, [%r263];
	mul.wide.u32 	%rd80, %r299, 4;
	add.s64 	%rd81, %rd21, %rd80;
	st.global.u32 	[%rd81], %r264;
	add.s32 	%r265, %r80, %r301;
	ld.shared.u32 	%r266, [%r265];
	add.s64 	%rd82, %rd4, %rd80;
	st.global.u32 	[%rd82], %r266;
	add.s32 	%r267, %r77, %r301;
	ld.shared.u32 	%r268, [%r267];
	add.s64 	%rd83, %rd3, %rd80;
	st.global.u32 	[%rd83], %r268;
	add.s32 	%r269, %r88, %r301;
	ld.shared.u32 	%r270, [%r269];
	mul.wide.u32 	%rd84, %r298, 4;
	add.s64 	%rd85, %rd21, %rd84;
	st.global.u32 	[%rd85], %r270;
	add.s32 	%r271, %r81, %r301;
	ld.shared.u32 	%r272, [%r271];
	add.s64 	%rd86, %rd4, %rd84;
	st.global.u32 	[%rd86], %r272;
	add.s32 	%r273, %r78, %r301;
	ld.shared.u32 	%r274, [%r273];
	add.s64 	%rd87, %rd3, %rd84;
	st.global.u32 	[%rd87], %r274;
	add.s32 	%r302, %r302, %r73;
	add.s32 	%r301, %r301, %r76;
	add.s32 	%r300, %r300, %r73;
	add.s32 	%r299, %r299, %r73;
	add.s32 	%r298, %r298, %r73;
	add.s32 	%r297, %r297, %r73;
	setp.lt.u32 	%p51, %r302, 720;
	@%p51 bra 	$L__BB1_47;
$L__BB1_48:
	ret;

}
	// .globl	_Z27measure_galaxy_distributionPiS_S_Pfi
.visible .entry _Z27measure_galaxy_distributionPiS_S_Pfi(
	.param .u64 .ptr .align 1 _Z27measure_galaxy_distributionPiS_S_Pfi_param_0,
	.param .u64 .ptr .align 1 _Z27measure_galaxy_distributionPiS_S_Pfi_param_1,
	.param .u64 .ptr .align 1 _Z27measure_galaxy_distributionPiS_S_Pfi_param_2,
	.param .u64 .ptr .align 1 _Z27measure_galaxy_distributionPiS_S_Pfi_param_3,
	.param .u32 _Z27measure_galaxy_distributionPiS_S_Pfi_param_4
)
{
	.reg .pred 	%p<4>;
	.reg .b32 	%r<14>;
	.reg .b32 	%f<8>;
	.reg .b64 	%rd<15>;

	ld.param.u64 	%rd5, [_Z27measure_galaxy_distributionPiS_S_Pfi_param_0];
	ld.param.u64 	%rd6, [_Z27measure_galaxy_distributionPiS_S_Pfi_param_1];
	ld.param.u64 	%rd7, [_Z27measure_galaxy_distributionPiS_S_Pfi_param_2];
	ld.param.u64 	%rd8, [_Z27measure_galaxy_distributionPiS_S_Pfi_param_3];
	ld.param.u32 	%r7, [_Z27measure_galaxy_distributionPiS_S_Pfi_param_4];
	mov.u32 	%r8, %ctaid.x;
	mov.u32 	%r1, %ntid.x;
	mov.u32 	%r9, %tid.x;
	mad.lo.s32 	%r13, %r8, %r1, %r9;
	setp.ge.s32 	%p1, %r13, %r7;
	@%p1 bra 	$L__BB2_5;
	mov.u32 	%r10, %nctaid.x;
	mul.lo.s32 	%r3, %r1, %r10;
	cvta.to.global.u64 	%rd1, %rd7;
	cvta.to.global.u64 	%rd2, %rd5;
	cvta.to.global.u64 	%rd3, %rd6;
	cvta.to.global.u64 	%rd4, %rd8;
$L__BB2_2:
	mul.wide.s32 	%rd9, %r13, 4;
	add.s64 	%rd10, %rd1, %rd9;
	ld.global.u32 	%r5, [%rd10];
	setp.eq.s32 	%p2, %r5, 0;
	@%p2 bra 	$L__BB2_4;
	add.s64 	%rd12, %rd2, %rd9;
	ld.global.u32 	%r11, [%rd12];
	cvt.rn.f32.s32 	%f1, %r11;
	add.s64 	%rd13, %rd3, %rd9;
	ld.global.u32 	%r12, [%rd13];
	cvt.rn.f32.s32 	%f2, %r12;
	add.f32 	%f3, %f2, %f2;
	sub.f32 	%f4, %f1, %f3;
	cvt.rn.f32.s32 	%f5, %r5;
	add.f32 	%f6, %f4, %f5;
	div.rn.f32 	%f7, %f6, %f5;
	add.s64 	%rd14, %rd4, %rd9;
	st.global.f32 	[%rd14], %f7;
$L__BB2_4:
	add.s32 	%r13, %r13, %r3;
	setp.lt.s32 	%p3, %r13, %r7;
	@%p3 bra 	$L__BB2_2;
$L__BB2_5:
	ret;

}


// ===== COMPILED SASS (sm_100) =====

	.target	sm_100

	.elftype	@"ET_EXEC"


//--------------------- .note.nv.tkinfo           --------------------------
	.section	.note.nv.tkinfo,"",@"SHT_NOTE"
	.sectionflags	@"SHF_NOTE_NV_TKINFO"
	.tkinfo
        /*0018*/ 	.word	0x00000002
        /*0030*/ 	.string	""
        /*0030*/ 	.string	"ptxas"
        /*0030*/ 	.string	"Cuda compilation tools, release 13.0, V13.0.88"
        /*0030*/ 	.string	"Build cuda_13.0.r13.0/compiler.36424714_0"
        /*0030*/ 	.string	"-arch sm_100 -m 64 "



//--------------------- .note.nv.cuinfo           --------------------------
	.section	.note.nv.cuinfo,"",@"SHT_NOTE"
	.sectionflags	@"SHF_NOTE_NV_CUINFO"
        /*0018*/ 	.short	0x0002
        /*001a*/ 	.short	0x0064
        /*001c*/ 	.short	0x0082
	.zero		2


//--------------------- .nv.info                  --------------------------
	.section	.nv.info,"",@"SHT_CUDA_INFO"
	.align	4


	//----- nvinfo : EIATTR_REGCOUNT
	.align		4
        /*0000*/ 	.byte	0x04, 0x2f
        /*0002*/ 	.short	(.L_2 - .L_1)
	.align		4
.L_1:
        /*0004*/ 	.word	index@(_Z17adjust_galaxy_setP6Galaxyi)
        /*0008*/ 	.word	0x0000001b


	//----- nvinfo : EIATTR_FRAME_SIZE
	.align		4
.L_2:
        /*000c*/ 	.byte	0x04, 0x11
        /*000e*/ 	.short	(.L_4 - .L_3)
	.align		4
.L_3:
        /*0010*/ 	.word	index@($__internal_1_$__cuda_sm20_div_rn_f64_full)
        /*0014*/ 	.word	0x00000020


	//----- nvinfo : EIATTR_FRAME_SIZE
	.align		4
.L_4:
        /*0018*/ 	.byte	0x04, 0x11
        /*001a*/ 	.short	(.L_6 - .L_5)
	.align		4
.L_5:
        /*001c*/ 	.word	index@(_Z17adjust_galaxy_setP6Galaxyi)
        /*0020*/ 	.word	0x00000020


	//----- nvinfo : EIATTR_REGCOUNT
	.align		4
.L_6:
        /*0024*/ 	.byte	0x04, 0x2f
        /*0026*/ 	.short	(.L_8 - .L_7)
	.align		4
.L_7:
        /*0028*/ 	.word	index@(_Z18collect_histogramsP6GalaxyS0_PiS1_S1_i)
        /*002c*/ 	.word	0x00000020


	//----- nvinfo : EIATTR_FRAME_SIZE
	.align		4
.L_8:
        /*0030*/ 	.byte	0x04, 0x11
        /*0032*/ 	.short	(.L_10 - .L_9)
	.align		4
.L_9:
        /*0034*/ 	.word	index@(_Z18collect_histogramsP6GalaxyS0_PiS1_S1_i)
        /*0038*/ 	.word	0x00000000


	//----- nvinfo : EIATTR_REGCOUNT
	.align		4
.L_10:
        /*003c*/ 	.byte	0x04, 0x2f
        /*003e*/ 	.short	(.L_12 - .L_11)
	.align		4
.L_11:
        /*0040*/ 	.word	index@(_Z27measure_galaxy_distributionPiS_S_Pfi)
        /*0044*/ 	.word	0x00000018


	//----- nvinfo : EIATTR_FRAME_SIZE
	.align		4
.L_12:
        /*0048*/ 	.byte	0x04, 0x11
        /*004a*/ 	.short	(.L_14 - .L_13)
	.align		4
.L_13:
        /*004c*/ 	.word	index@($__internal_0_$__cuda_sm3x_div_rn_noftz_f32_slowpath)
        /*0050*/ 	.word	0x00000000


	//----- nvinfo : EIATTR_FRAME_SIZE
	.align		4
.L_14:
        /*0054*/ 	.byte	0x04, 0x11
        /*0056*/ 	.short	(.L_16 - .L_15)
	.align		4
.L_15:
        /*0058*/ 	.word	index@(_Z27measure_galaxy_distributionPiS_S_Pfi)
        /*005c*/ 	.word	0x00000000


	//----- nvinfo : EIATTR_MIN_STACK_SIZE
	.align		4
.L_16:
        /*0060*/ 	.byte	0x04, 0x12
        /*0062*/ 	.short	(.L_18 - .L_17)
	.align		4
.L_17:
        /*0064*/ 	.word	index@(_Z27measure_galaxy_distributionPiS_S_Pfi)
        /*0068*/ 	.word	0x00000000


	//----- nvinfo : EIATTR_MIN_STACK_SIZE
	.align		4
.L_18:
        /*006c*/ 	.byte	0x04, 0x12
        /*006e*/ 	.short	(.L_20 - .L_19)
	.align		4
.L_19:
        /*0070*/ 	.word	index@(_Z18collect_histogramsP6GalaxyS0_PiS1_S1_i)
        /*0074*/ 	.word	0x00000000


	//----- nvinfo : EIATTR_MIN_STACK_SIZE
	.align		4
.L_20:
        /*0078*/ 	.byte	0x04, 0x12
        /*007a*/ 	.short	(.L_22 - .L_21)
	.align		4
.L_21:
        /*007c*/ 	.word	index@(_Z17adjust_galaxy_setP6Galaxyi)
        /*0080*/ 	.word	0x00000020
.L_22:


//--------------------- .nv.compat                --------------------------
	.section	.nv.compat,"",@"SHT_CUDA_COMPAT_INFO"
	.align	4
        /*0000*/ 	.byte	0x02, 0x09, 0x00, 0x00, 0x02, 0x02, 0x01, 0x00, 0x02, 0x05, 0x05, 0x00, 0x03, 0x07, 0x01, 0x01
        /*0010*/ 	.byte	0x02, 0x03, 0x00, 0x00, 0x02, 0x06, 0x01, 0x00, 0x04, 0x0b, 0x08, 0x00, 0x01, 0x00, 0x00, 0x00
        /*0020*/ 	.byte	0x00, 0x00, 0x00, 0x00


//--------------------- .nv.info._Z27measure_galaxy_distributionPiS_S_Pfi --------------------------
	.section	.nv.info._Z27measure_galaxy_distributionPiS_S_Pfi,"",@"SHT_CUDA_INFO"
	.sectionflags	@""
	.align	4


	//----- nvinfo : EIATTR_CUDA_API_VERSION
	.align		4
        /*0000*/ 	.byte	0x04, 0x37
        /*0002*/ 	.short	(.L_24 - .L_23)
.L_23:
        /*0004*/ 	.word	0x00000082


	//----- nvinfo : EIATTR_KPARAM_INFO
	.align		4
.L_24:
        /*0008*/ 	.byte	0x04, 0x17
        /*000a*/ 	.short	(.L_26 - .L_25)
.L_25:
        /*000c*/ 	.word	0x00000000
        /*0010*/ 	.short	0x0004
        /*0012*/ 	.short	0x0020
        /*0014*/ 	.byte	0x00, 0xf0, 0x11, 0x00


	//----- nvinfo : EIATTR_KPARAM_INFO
	.align		4
.L_26:
        /*0018*/ 	.byte	0x04, 0x17
        /*001a*/ 	.short	(.L_28 - .L_27)
.L_27:
        /*001c*/ 	.word	0x00000000
        /*0020*/ 	.short	0x0003
        /*0022*/ 	.short	0x0018
        /*0024*/ 	.byte	0x00, 0xf5, 0x21, 0x00


	//----- nvinfo : EIATTR_KPARAM_INFO
	.align		4
.L_28:
        /*0028*/ 	.byte	0x04, 0x17
        /*002a*/ 	.short	(.L_30 - .L_29)
.L_29:
        /*002c*/ 	.word	0x00000000
        /*0030*/ 	.short	0x0002
        /*0032*/ 	.short	0x0010
        /*0034*/ 	.byte	0x00, 0xf5, 0x21, 0x00


	//----- nvinfo : EIATTR_KPARAM_INFO
	.align		4
.L_30:
        /*0038*/ 	.byte	0x04, 0x17
        /*003a*/ 	.short	(.L_32 - .L_31)
.L_31:
        /*003c*/ 	.word	0x00000000
        /*0040*/ 	.short	0x0001
        /*0042*/ 	.short	0x0008
        /*0044*/ 	.byte	0x00, 0xf5, 0x21, 0x00


	//----- nvinfo : EIATTR_KPARAM_INFO
	.align		4
.L_32:
        /*0048*/ 	.byte	0x04, 0x17
        /*004a*/ 	.short	(.L_34 - .L_33)
.L_33:
        /*004c*/ 	.word	0x00000000
        /*0050*/ 	.short	0x0000
        /*0052*/ 	.short	0x0000
        /*0054*/ 	.byte	0x00, 0xf5, 0x21, 0x00


	//----- nvinfo : EIATTR_SPARSE_MMA_MASK
	.align		4
.L_34:
        /*0058*/ 	.byte	0x03, 0x50
        /*005a*/ 	.short	0x0000


	//----- nvinfo : EIATTR_MAXREG_COUNT
	.align		4
        /*005c*/ 	.byte	0x03, 0x1b
        /*005e*/ 	.short	0x00ff


	//----- nvinfo : EIATTR_MERCURY_ISA_VERSION
	.align		4
        /*0060*/ 	.byte	0x03, 0x5f
        /*0062*/ 	.short	0x0101


	//----- nvinfo : EIATTR_VRC_CTA_INIT_COUNT
	.align		4
        /*0064*/ 	.byte	0x02, 0x4a
	.zero		1
	.zero		1


	//----- nvinfo : EIATTR_EXIT_INSTR_OFFSETS
	.align		4
        /*0068*/ 	.byte	0x04, 0x1c
        /*006a*/ 	.short	(.L_36 - .L_35)


	//   ....[0]....
.L_35:
        /*006c*/ 	.word	0x00000070


	//   ....[1]....
        /*0070*/ 	.word	0x00000330


	//----- nvinfo : EIATTR_CRS_STACK_SIZE
	.align		4
.L_36:
        /*0074*/ 	.byte	0x04, 0x1e
        /*0076*/ 	.short	(.L_38 - .L_37)
.L_37:
        /*0078*/ 	.word	0x00000000


	//----- nvinfo : EIATTR_CBANK_PARAM_SIZE
	.align		4
.L_38:
        /*007c*/ 	.byte	0x03, 0x19
        /*007e*/ 	.short	0x0024


	//----- nvinfo : EIATTR_PARAM_CBANK
	.align		4
        /*0080*/ 	.byte	0x04, 0x0a
        /*0082*/ 	.short	(.L_40 - .L_39)
	.align		4
.L_39:
        /*0084*/ 	.word	index@(.nv.constant0._Z27measure_galaxy_distributionPiS_S_Pfi)
        /*0088*/ 	.short	0x0380
        /*008a*/ 	.short	0x0024


	//----- nvinfo : EIATTR_SW_WAR
	.align		4
.L_40:
        /*008c*/ 	.byte	0x04, 0x36
        /*008e*/ 	.short	(.L_42 - .L_41)
.L_41:
        /*0090*/ 	.word	0x00000008
.L_42:


//--------------------- .nv.info._Z18collect_histogramsP6GalaxyS0_PiS1_S1_i --------------------------
	.section	.nv.info._Z18collect_histogramsP6GalaxyS0_PiS1_S1_i,"",@"SHT_CUDA_INFO"
	.sectionflags	@""
	.align	4


	//----- nvinfo : EIATTR_CUDA_API_VERSION
	.align		4
        /*0000*/ 	.byte	0x04, 0x37
        /*0002*/ 	.short	(.L_44 - .L_43)
.L_43:
        /*0004*/ 	.word	0x00000082


	//----- nvinfo : EIATTR_KPARAM_INFO
	.align		4
.L_44:
        /*0008*/ 	.byte	0x04, 0x17
        /*000a*/ 	.short	(.L_46 - .L_45)
.L_45:
        /*000c*/ 	.word	0x00000000
        /*0010*/ 	.short	0x0005
        /*0012*/ 	.short	0x0028
        /*0014*/ 	.byte	0x00, 0xf0, 0x11, 0x00


	//----- nvinfo : EIATTR_KPARAM_INFO
	.align		4
.L_46:
        /*0018*/ 	.byte	0x04, 0x17
        /*001a*/ 	.short	(.L_48 - .L_47)
.L_47:
        /*001c*/ 	.word	0x00000000
        /*0020*/ 	.short	0x0004
        /*0022*/ 	.short	0x0020
        /*0024*/ 	.byte	0x00, 0xf5, 0x21, 0x00


	//----- nvinfo : EIATTR_KPARAM_INFO
	.align		4
.L_48:
        /*0028*/ 	.byte	0x04, 0x17
        /*002a*/ 	.short	(.L_50 - .L_49)
.L_49:
        /*002c*/ 	.word	0x00000000
        /*0030*/ 	.short	0x0003
        /*0032*/ 	.short	0x0018
        /*0034*/ 	.byte	0x00, 0xf5, 0x21, 0x00


	//----- nvinfo : EIATTR_KPARAM_INFO
	.align		4
.L_50:
        /*0038*/ 	.byte	0x04, 0x17
        /*003a*/ 	.short	(.L_52 - .L_51)
.L_51:
        /*003c*/ 	.word	0x00000000
        /*0040*/ 	.short	0x0002
        /*0042*/ 	.short	0x0010
        /*0044*/ 	.byte	0x00, 0xf5, 0x21, 0x00


	//----- nvinfo : EIATTR_KPARAM_INFO
	.align		4
.L_52:
        /*0048*/ 	.byte	0x04, 0x17
        /*004a*/ 	.short	(.L_54 - .L_53)
.L_53:
        /*004c*/ 	.word	0x00000000
        /*0050*/ 	.short	0x0001
        /*0052*/ 	.short	0x0008
        /*0054*/ 	.byte	0x00, 0xf5, 0x21, 0x00


	//----- nvinfo : EIATTR_KPARAM_INFO
	.align		4
.L_54:
        /*0058*/ 	.byte	0x04, 0x17
        /*005a*/ 	.short	(.L_56 - .L_55)
.L_55:
        /*005c*/ 	.word	0x00000000
        /*0060*/ 	.short	0x0000
        /*0062*/ 	.short	0x0000
        /*0064*/ 	.byte	0x00, 0xf5, 0x21, 0x00


	//----- nvinfo : EIATTR_SPARSE_MMA_MASK
	.align		4
.L_56:
        /*0068*/ 	.byte	0x03, 0x50
        /*006a*/ 	.short	0x0000


	//----- nvinfo : EIATTR_MAXREG_COUNT
	.align		4
        /*006c*/ 	.byte	0x03, 0x1b
        /*006e*/ 	.short	0x00ff


	//----- nvinfo : EIATTR_NUM_BARRIERS
	.align		4
        /*0070*/ 	.byte	0x02, 0x4c
        /*0072*/ 	.byte	0x01
	.zero		1


	//----- nvinfo : EIATTR_MERCURY_ISA_VERSION
	.align		4
        /*0074*/ 	.byte	0x03, 0x5f
        /*0076*/ 	.short	0x0101


	//----- nvinfo : EIATTR_VRC_CTA_INIT_COUNT
	.align		4
        /*0078*/ 	.byte	0x02, 0x4a
	.zero		1
	.zero		1


	//----- nvinfo : EIATTR_EXIT_INSTR_OFFSETS
	.align		4
        /*007c*/ 	.byte	0x04, 0x1c
        /*007e*/ 	.short	(.L_58 - .L_57)


	//   ....[0]....
.L_57:
        /*0080*/ 	.word	0x00002840


	//   ....[1]....
        /*0084*/ 	.word	0x00002c50


	//   ....[2]....
        /*0088*/ 	.word	0x000030d0


	//----- nvinfo : EIATTR_CRS_STACK_SIZE
	.align		4
.L_58:
        /*008c*/ 	.byte	0x04, 0x1e
        /*008e*/ 	.short	(.L_60 - .L_59)
.L_59:
        /*0090*/ 	.word	0x00000000


	//----- nvinfo : EIATTR_CBANK_PARAM_SIZE
	.align		4
.L_60:
        /*0094*/ 	.byte	0x03, 0x19
        /*0096*/ 	.short	0x002c


	//----- nvinfo : EIATTR_PARAM_CBANK
	.align		4
        /*0098*/ 	.byte	0x04, 0x0a
        /*009a*/ 	.short	(.L_62 - .L_61)
	.align		4
.L_61:
        /*009c*/ 	.word	index@(.nv.constant0._Z18collect_histogramsP6GalaxyS0_PiS1_S1_i)
        /*00a0*/ 	.short	0x0380
        /*00a2*/ 	.short	0x002c


	//----- nvinfo : EIATTR_SW_WAR
	.align		4
.L_62:
        /*00a4*/ 	.byte	0x04, 0x36
        /*00a6*/ 	.short	(.L_64 - .L_63)
.L_63:
        /*00a8*/ 	.word	0x00000008
.L_64:


//--------------------- .nv.info._Z17adjust_galaxy_setP6Galaxyi --------------------------
	.section	.nv.info._Z17adjust_galaxy_setP6Galaxyi,"",@"SHT_CUDA_INFO"
	.sectionflags	@""
	.align	4


	//----- nvinfo : EIATTR_CUDA_API_VERSION
	.align		4
        /*0000*/ 	.byte	0x04, 0x37
        /*0002*/ 	.short	(.L_66 - .L_65)
.L_65:
        /*0004*/ 	.word	0x00000082


	//----- nvinfo : EIATTR_KPARAM_INFO
	.align		4
.L_66:
        /*0008*/ 	.byte	0x04, 0x17
        /*000a*/ 	.short	(.L_68 - .L_67)
.L_67:
        /*000c*/ 	.word	0x00000000
        /*0010*/ 	.short	0x0001
        /*0012*/ 	.short	0x0008
        /*0014*/ 	.byte	0x00, 0xf0, 0x11, 0x00


	//----- nvinfo : EIATTR_KPARAM_INFO
	.align		4
.L_68:
        /*0018*/ 	.byte	0x04, 0x17
        /*001a*/ 	.short	(.L_70 - .L_69)
.L_69:
        /*001c*/ 	.word	0x00000000
        /*0020*/ 	.short	0x0000
        /*0022*/ 	.short	0x0000
        /*0024*/ 	.byte	0x00, 0xf5, 0x21, 0x00


	//----- nvinfo : EIATTR_SPARSE_MMA_MASK
	.align		4
.L_70:
        /*0028*/ 	.byte	0x03, 0x50
        /*002a*/ 	.short	0x0000


	//----- nvinfo : EIATTR_MAXREG_COUNT
	.align		4
        /*002c*/ 	.byte	0x03, 0x1b
        /*002e*/ 	.short	0x00ff


	//----- nvinfo : EIATTR_MERCURY_ISA_VERSION
	.align		4
        /*0030*/ 	.byte	0x03, 0x5f
        /*0032*/ 	.short	0x0101


	//----- nvinfo : EIATTR_VRC_CTA_INIT_COUNT
	.align		4
        /*0034*/ 	.byte	0x02, 0x4a
	.zero		1
	.zero		1


	//----- nvinfo : EIATTR_EXIT_INSTR_OFFSETS
	.align		4
        /*0038*/ 	.byte	0x04, 0x1c
        /*003a*/ 	.short	(.L_72 - .L_71)


	//   ....[0]....
.L_71:
        /*003c*/ 	.word	0x00000080


	//   ....[1]....
        /*0040*/ 	.word	0x00000e60


	//----- nvinfo : EIATTR_CRS_STACK_SIZE
	.align		4
.L_72:
        /*0044*/ 	.byte	0x04, 0x1e
        /*0046*/ 	.short	(.L_74 - .L_73)
.L_73:
        /*0048*/ 	.word	0x00000000


	//----- nvinfo : EIATTR_CBANK_PARAM_SIZE
	.align		4
.L_74:
        /*004c*/ 	.byte	0x03, 0x19
        /*004e*/ 	.short	0x000c


	//----- nvinfo : EIATTR_PARAM_CBANK
	.align		4
        /*0050*/ 	.byte	0x04, 0x0a
        /*0052*/ 	.short	(.L_76 - .L_75)
	.align		4
.L_75:
        /*0054*/ 	.word	index@(.nv.constant0._Z17adjust_galaxy_setP6Galaxyi)
        /*0058*/ 	.short	0x0380
        /*005a*/ 	.short	0x000c


	//----- nvinfo : EIATTR_SW_WAR
	.align		4
.L_76:
        /*005c*/ 	.byte	0x04, 0x36
        /*005e*/ 	.short	(.L_78 - .L_77)
.L_77:
        /*0060*/ 	.word	0x00000008
.L_78:


//--------------------- .nv.callgraph             --------------------------
	.section	.nv.callgraph,"",@"SHT_CUDA_CALLGRAPH"
	.align	4
	.sectionentsize	8
	.align		4
        /*0000*/ 	.word	0x00000000
	.align		4
        /*0004*/ 	.word	0xffffffff
	.align		4
        /*0008*/ 	.word	0x00000000
	.align		4
        /*000c*/ 	.word	0xfffffffe
	.align		4
        /*0010*/ 	.word	0x00000000
	.align		4
        /*0014*/ 	.word	0xfffffffd
	.align		4
        /*0018*/ 	.word	0x00000000
	.align		4
        /*001c*/ 	.word	0xfffffffc


//--------------------- .nv.constant4             --------------------------
	.section	.nv.constant4,"a",@progbits
	.align	8
	.align		8
.nv.constant4:
        /*0000*/ 	.dword	__cudart_i2opi_f


//--------------------- .text._Z27measure_galaxy_distributionPiS_S_Pfi --------------------------
	.section	.text._Z27measure_galaxy_distributionPiS_S_Pfi,"ax",@progbits
	.align	128
        .global         _Z27measure_galaxy_distributionPiS_S_Pfi
        .type           _Z27measure_galaxy_distributionPiS_S_Pfi,@function
        .size           _Z27measure_galaxy_distributionPiS_S_Pfi,(.L_x_69 - _Z27measure_galaxy_distributionPiS_S_Pfi)
        .other          _Z27measure_galaxy_distributionPiS_S_Pfi,@"STO_CUDA_ENTRY STV_DEFAULT"
_Z27measure_galaxy_distributionPiS_S_Pfi:
.text._Z27measure_galaxy_distributionPiS_S_Pfi:
[----:B------:R-:W-:Y:S01]  /*0000*/  LDC R1, c[0x0][0x37c] ;  /* 0x0000df00ff017b82 */ /* 0x000fe20000000800 */
[----:B------:R-:W0:Y:S07]  /*0010*/  S2R R13, SR_TID.X ;  /* 0x00000000000d7919 */ /* 0x000e2e0000002100 */
[----:B------:R-:W0:Y:S01]  /*0020*/  S2UR UR4, SR_CTAID.X ;  /* 0x00000000000479c3 */ /* 0x000e220000002500 */
[----:B------:R-:W1:Y:S07]  /*0030*/  LDCU UR5, c[0x0][0x3a0] ;  /* 0x00007400ff0577ac */ /* 0x000e6e0008000800 */
[----:B------:R-:W0:Y:S02]  /*0040*/  LDC R2, c[0x0][0x360] ;  /* 0x0000d800ff027b82 */ /* 0x000e240000000800 */
[----:B0-----:R-:W-:-:S05]  /*0050*/  IMAD R13, R2, UR4, R13 ;  /* 0x00000004020d7c24 */ /* 0x001fca000f8e020d */
[----:B-1----:R-:W-:-:S13]  /*0060*/  ISETP.GE.AND P0, PT, R13, UR5, PT ;  /* 0x000000050d007c0c */ /* 0x002fda000bf06270 */
[----:B------:R-:W-:Y:S05]  /*0070*/  @P0 EXIT ;  /* 0x000000000000094d */ /* 0x000fea0003800000 */
[----:B------:R-:W0:Y:S01]  /*0080*/  LDC.64 R10, c[0x0][0x390] ;  /* 0x0000e400ff0a7b82 */ /* 0x000e220000000a00 */
[----:B------:R-:W1:Y:S01]  /*0090*/  LDCU UR4, c[0x0][0x370] ;  /* 0x00006e00ff0477ac */ /* 0x000e620008000800 */
[----:B------:R-:W2:Y:S06]  /*00a0*/  LDCU.64 UR6, c[0x0][0x358] ;  /* 0x00006b00ff0677ac */ /* 0x000eac0008000a00 */
[----:B------:R-:W3:Y:S01]  /*00b0*/  LDC.64 R8, c[0x0][0x398] ;  /* 0x0000e600ff087b82 */ /* 0x000ee20000000a00 */
[----:B------:R-:W4:Y:S07]  /*00c0*/  LDCU UR5, c[0x0][0x3a0] ;  /* 0x00007400ff0577ac */ /* 0x000f2e0008000800 */
[----:B------:R-:W0:Y:S01]  /*00d0*/  LDC.64 R6, c[0x0][0x380] ;  /* 0x0000e000ff067b82 */ /* 0x000e220000000a00 */
[----:B-1----:R-:W-:-:S07]  /*00e0*/  IMAD R2, R2, UR4, RZ ;  /* 0x0000000402027c24 */ /* 0x002fce000f8e02ff */
[----:B--2---:R-:W1:Y:S02]  /*00f0*/  LDC.64 R4, c[0x0][0x388] ;  /* 0x0000e200ff047b82 */ /* 0x004e640000000a00 */
.L_x_4:
[----:B0-----:R-:W-:-:S05]  /*0100*/  IMAD.WIDE R16, R13, 0x4, R10 ;  /* 0x000000040d107825 */ /* 0x001fca00078e020a */
[----:B------:R-:W2:Y:S01]  /*0110*/  LDG.E R3, desc[UR6][R16.64] ;  /* 0x0000000610037981 */ /* 0x000ea2000c1e1900 */
[--C-:B------:R-:W-:Y:S01]  /*0120*/  IMAD.MOV.U32 R15, RZ, RZ, R13.reuse ;  /* 0x000000ffff0f7224 */ /* 0x100fe200078e000d */
[----:B------:R-:W-:Y:S01]  /*0130*/  BSSY.RECONVERGENT B0, `(.L_x_0) ;  /* 0x000001e000007945 */ /* 0x000fe20003800200 */
[----:B------:R-:W-:-:S05]  /*0140*/  IMAD.IADD R13, R2, 0x1, R13 ;  /* 0x00000001020d7824 */ /* 0x000fca00078e020d */
[----:B----4-:R-:W-:Y:S02]  /*0150*/  ISETP.GE.AND P2, PT, R13, UR5, PT ;  /* 0x000000050d007c0c */ /* 0x010fe4000bf46270 */
[----:B--2---:R-:W-:-:S13]  /*0160*/  ISETP.NE.AND P0, PT, R3, RZ, PT ;  /* 0x000000ff0300720c */ /* 0x004fda0003f05270 */
[----:B------:R-:W-:Y:S05]  /*0170*/  @!P0 BRA `(.L_x_1) ;  /* 0x0000000000648947 */ /* 0x000fea0003800000 */
[----:B-1----:R-:W-:-:S04]  /*0180*/  IMAD.WIDE R18, R15, 0x4, R4 ;  /* 0x000000040f127825 */ /* 0x002fc800078e0204 */
[----:B------:R-:W-:Y:S02]  /*0190*/  IMAD.WIDE R16, R15, 0x4, R6 ;  /* 0x000000040f107825 */ /* 0x000fe400078e0206 */
[----:B------:R-:W2:Y:S04]  /*01a0*/  LDG.E R18, desc[UR6][R18.64] ;  /* 0x0000000612127981 */ /* 0x000ea8000c1e1900 */
[----:B------:R-:W4:Y:S01]  /*01b0*/  LDG.E R16, desc[UR6][R16.64] ;  /* 0x0000000610107981 */ /* 0x000f22000c1e1900 */
[----:B------:R-:W-:Y:S01]  /*01c0*/  I2FP.F32.S32 R3, R3 ;  /* 0x0000000300037245 */ /* 0x000fe20000201400 */
[----:B------:R-:W-:Y:S03]  /*01d0*/  BSSY.RECONVERGENT B1, `(.L_x_2) ;  /* 0x0000011000017945 */ /* 0x000fe60003800200 */
[----:B------:R-:W0:Y:S01]  /*01e0*/  MUFU.RCP R14, R3 ;  /* 0x00000003000e7308 */ /* 0x000e220000001000 */
[----:B--2---:R-:W-:-:S02]  /*01f0*/  I2FP.F32.S32 R12, R18 ;  /* 0x00000012000c7245 */ /* 0x004fc40000201400 */
[----:B----4-:R-:W-:-:S03]  /*0200*/  I2FP.F32.S32 R0, R16 ;  /* 0x0000001000007245 */ /* 0x010fc60000201400 */
[----:B------:R-:W-:-:S04]  /*0210*/  FADD R21, R12, R12 ;  /* 0x0000000c0c157221 */ /* 0x000fc80000000000 */
[----:B------:R-:W-:Y:S01]  /*0220*/  FADD R0, R0, -R21 ;  /* 0x8000001500007221 */ /* 0x000fe20000000000 */
[----:B0-----:R-:W-:-:S03]  /*0230*/  FFMA R21, -R3, R14, 1 ;  /* 0x3f80000003157423 */ /* 0x001fc6000000010e */
[----:B------:R-:W-:Y:S01]  /*0240*/  FADD R0, R0, R3 ;  /* 0x0000000300007221 */ /* 0x000fe20000000000 */
[----:B------:R-:W-:-:S03]  /*0250*/  FFMA R21, R14, R21, R14 ;  /* 0x000000150e157223 */ /* 0x000fc6000000000e */
[----:B------:R-:W0:Y:S01]  /*0260*/  FCHK P0, R0, R3 ;  /* 0x0000000300007302 */ /* 0x000e220000000000 */
[----:B------:R-:W-:-:S04]  /*0270*/  FFMA R12, R0, R21, RZ ;  /* 0x00000015000c7223 */ /* 0x000fc800000000ff */
[----:B------:R-:W-:-:S04]  /*0280*/  FFMA R14, -R3, R12, R0 ;  /* 0x0000000c030e7223 */ /* 0x000fc80000000100 */
[----:B------:R-:W-:Y:S01]  /*0290*/  FFMA R21, R21, R14, R12 ;  /* 0x0000000e15157223 */ /* 0x000fe2000000000c */
[----:B0-----:R-:W-:Y:S06]  /*02a0*/  @!P0 BRA `(.L_x_3) ;  /* 0x00000000000c8947 */ /* 0x001fec0003800000 */
[----:B------:R-:W-:-:S07]  /*02b0*/  MOV R12, 0x2d0 ;  /* 0x000002d0000c7802 */ /* 0x000fce0000000f00 */
[----:B---3--:R-:W-:Y:S05]  /*02c0*/  CALL.REL.NOINC `($__internal_0_$__cuda_sm3x_div_rn_noftz_f32_slowpath) ;  /* 0x00000000001c7944 */ /* 0x008fea0003c00000 */
[----:B------:R-:W-:-:S07]  /*02d0*/  IMAD.MOV.U32 R21, RZ, RZ, R0 ;  /* 0x000000ffff157224 */ /* 0x000fce00078e0000 */
.L_x_3:
[----:B------:R-:W-:Y:S05]  /*02e0*/  BSYNC.RECONVERGENT B1 ;  /* 0x0000000000017941 */ /* 0x000fea0003800200 */
.L_x_2:
[----:B---3--:R-:W-:-:S05]  /*02f0*/  IMAD.WIDE R14, R15, 0x4, R8 ;  /* 0x000000040f0e7825 */ /* 0x008fca00078e0208 */
[----:B------:R0:W-:Y:S02]  /*0300*/  STG.E desc[UR6][R14.64], R21 ;  /* 0x000000150e007986 */ /* 0x0001e4000c101906 */
.L_x_1:
[----:B------:R-:W-:Y:S05]  /*0310*/  BSYNC.RECONVERGENT B0 ;  /* 0x0000000000007941 */ /* 0x000fea0003800200 */
.L_x_0:
[----:B------:R-:W-:Y:S05]  /*0320*/  @!P2 BRA `(.L_x_4) ;  /* 0xfffffffc0074a947 */ /* 0x000fea000383ffff */
[----:B------:R-:W-:Y:S05]  /*0330*/  EXIT ;  /* 0x000000000000794d */ /* 0x000fea0003800000 */
        .weak           $__internal_0_$__cuda_sm3x_div_rn_noftz_f32_slowpath
        .type           $__internal_0_$__cuda_sm3x_div_rn_noftz_f32_slowpath,@function
        .size           $__internal_0_$__cuda_sm3x_div_rn_noftz_f32_slowpath,(.L_x_69 - $__internal_0_$__cuda_sm3x_div_rn_noftz_f32_slowpath)
$__internal_0_$__cuda_sm3x_div_rn_noftz_f32_slowpath:
[--C-:B------:R-:W-:Y:S01]  /*0340*/  SHF.R.U32.HI R14, RZ, 0x17, R3.reuse ;  /* 0x00000017ff0e7819 */ /* 0x100fe20000011603 */
[----:B------:R-:W-:Y:S01]  /*0350*/  BSSY.RECONVERGENT B2, `(.L_x_5) ;  /* 0x0000064000027945 */ /* 0x000fe20003800200 */
[--C-:B------:R-:W-:Y:S01]  /*0360*/  SHF.R.U32.HI R16, RZ, 0x17, R0.reuse ;  /* 0x00000017ff107819 */ /* 0x100fe20000011600 */
[----:B------:R-:W-:Y:S01]  /*0370*/  IMAD.MOV.U32 R17, RZ, RZ, R0 ;  /* 0x000000ffff117224 */ /* 0x000fe200078e0000 */
[----:B------:R-:W-:Y:S01]  /*0380*/  LOP3.LUT R14, R14, 0xff, RZ, 0xc0, !PT ;  /* 0x000000ff0e0e7812 */ /* 0x000fe200078ec0ff */
[----:B------:R-:W-:Y:S01]  /*0390*/  IMAD.MOV.U32 R18, RZ, RZ, R3 ;  /* 0x000000ffff127224 */ /* 0x000fe200078e0003 */
[----:B------:R-:W-:-:S03]  /*03a0*/  LOP3.LUT R19, R16, 0xff, RZ, 0xc0, !PT ;  /* 0x000000ff10137812 */ /* 0x000fc600078ec0ff */
[----:B------:R-:W-:Y:S02]  /*03b0*/  VIADD R21, R14, 0xffffffff ;  /* 0xffffffff0e157836 */ /* 0x000fe40000000000 */
[----:B------:R-:W-:-:S03]  /*03c0*/  VIADD R20, R19, 0xffffffff ;  /* 0xffffffff13147836 */ /* 0x000fc60000000000 */
[----:B------:R-:W-:-:S04]  /*03d0*/  ISETP.GT.U32.AND P0, PT, R21, 0xfd, PT ;  /* 0x000000fd1500780c */ /* 0x000fc80003f04070 */
[----:B------:R-:W-:-:S13]  /*03e0*/  ISETP.GT.U32.OR P0, PT, R20, 0xfd, P0 ;  /* 0x000000fd1400780c */ /* 0x000fda0000704470 */
[----:B------:R-:W-:Y:S01]  /*03f0*/  @!P0 IMAD.MOV.U32 R16, RZ, RZ, RZ ;  /* 0x000000ffff108224 */ /* 0x000fe200078e00ff */
[----:B------:R-:W-:Y:S06]  /*0400*/  @!P0 BRA `(.L_x_6) ;  /* 0x00000000005c8947 */ /* 0x000fec0003800000 */
[----:B------:R-:W-:Y:S02]  /*0410*/  FSETP.GTU.FTZ.AND P0, PT, |R0|, +INF , PT ;  /* 0x7f8000000000780b */ /* 0x000fe40003f1c200 */
[----:B------:R-:W-:-:S04]  /*0420*/  FSETP.GTU.FTZ.AND P1, PT, |R3|, +INF , PT ;  /* 0x7f8000000300780b */ /* 0x000fc80003f3c200 */
[----:B------:R-:W-:-:S13]  /*0430*/  PLOP3.LUT P0, PT, P0, P1, PT, 0xf8, 0x8f ;  /* 0x00000000008f781c */ /* 0x000fda0000703f70 */
[----:B------:R-:W-:Y:S05]  /*0440*/  @P0 BRA `(.L_x_7) ;  /* 0x00000004004c0947 */ /* 0x000fea0003800000 */
[----:B------:R-:W-:-:S13]  /*0450*/  LOP3.LUT P0, RZ, R18, 0x7fffffff, R17, 0xc8, !PT ;  /* 0x7fffffff12ff7812 */ /* 0x000fda000780c811 */
[----:B------:R-:W-:Y:S05]  /*0460*/  @!P0 BRA `(.L_x_8) ;  /* 0x00000004003c8947 */ /* 0x000fea0003800000 */
[C---:B------:R-:W-:Y:S02]  /*0470*/  FSETP.NEU.FTZ.AND P3, PT, |R0|.reuse, +INF , PT ;  /* 0x7f8000000000780b */ /* 0x040fe40003f7d200 */
[----:B------:R-:W-:Y:S02]  /*0480*/  FSETP.NEU.FTZ.AND P1, PT, |R3|, +INF , PT ;  /* 0x7f8000000300780b */ /* 0x000fe40003f3d200 */
[----:B------:R-:W-:-:S11]  /*0490*/  FSETP.NEU.FTZ.AND P0, PT, |R0|, +INF , PT ;  /* 0x7f8000000000780b */ /* 0x000fd60003f1d200 */
[----:B------:R-:W-:Y:S05]  /*04a0*/  @!P1 BRA !P3, `(.L_x_8) ;  /* 0x00000004002c9947 */ /* 0x000fea0005800000 */
[----:B------:R-:W-:-:S04]  /*04b0*/  LOP3.LUT P3, RZ, R17, 0x7fffffff, RZ, 0xc0, !PT ;  /* 0x7fffffff11ff7812 */ /* 0x000fc8000786c0ff */
[----:B------:R-:W-:-:S13]  /*04c0*/  PLOP3.LUT P1, PT, P1, P3, PT, 0x2f, 0xf2 ;  /* 0x0000000000f2781c */ /* 0x000fda0000f26577 */
[----:B------:R-:W-:Y:S05]  /*04d0*/  @P1 BRA `(.L_x_9) ;  /* 0x0000000400181947 */ /* 0x000fea0003800000 */
[----:B------:R-:W-:-:S04]  /*04e0*/  LOP3.LUT P1, RZ, R18, 0x7fffffff, RZ, 0xc0, !PT ;  /* 0x7fffffff12ff7812 */ /* 0x000fc8000782c0ff */
[----:B------:R-:W-:-:S13]  /*04f0*/  PLOP3.LUT P0, PT, P0, P1, PT, 0x2f, 0xf2 ;  /* 0x0000000000f2781c */ /* 0x000fda0000702577 */
[----:B------:R-:W-:Y:S05]  /*0500*/  @P0 BRA `(.L_x_10) ;  /* 0x0000000400000947 */ /* 0x000fea0003800000 */
[----:B------:R-:W-:Y:S02]  /*0510*/  ISETP.GE.AND P0, PT, R20, RZ, PT ;  /* 0x000000ff1400720c */ /* 0x000fe40003f06270 */
[----:B------:R-:W-:-:S11]  /*0520*/  ISETP.GE.AND P1, PT, R21, RZ, PT ;  /* 0x000000ff1500720c */ /* 0x000fd60003f26270 */
[----:B------:R-:W-:Y:S02]  /*0530*/  @P0 IMAD.MOV.U32 R16, RZ, RZ, RZ ;  /* 0x000000ffff100224 */ /* 0x000fe400078e00ff */
[----:B------:R-:W-:Y:S01]  /*0540*/  @!P0 FFMA R17, R0, 1.84467440737095516160e+19, RZ ;  /* 0x5f80000000118823 */ /* 0x000fe200000000ff */
[----:B------:R-:W-:Y:S02]  /*0550*/  @!P0 IMAD.MOV.U32 R16, RZ, RZ, -0x40 ;  /* 0xffffffc0ff108424 */ /* 0x000fe400078e00ff */
[----:B------:R-:W-:Y:S02]  /*0560*/  @!P1 FFMA R18, R3, 1.84467440737095516160e+19, RZ ;  /* 0x5f80000003129823 */ /* 0x000fe400000000ff */
[----:B------:R-:W-:-:S07]  /*0570*/  @!P1 VIADD R16, R16, 0x40 ;  /* 0x0000004010109836 */ /* 0x000fce0000000000 */
.L_x_6:
[----:B------:R-:W-:Y:S01]  /*0580*/  LEA R3, R14, 0xc0800000, 0x17 ;  /* 0xc08000000e037811 */ /* 0x000fe200078eb8ff */
[----:B------:R-:W-:Y:S01]  /*0590*/  VIADD R19, R19, 0xffffff81 ;  /* 0xffffff8113137836 */ /* 0x000fe20000000000 */
[----:B------:R-:W-:Y:S03]  /*05a0*/  BSSY.RECONVERGENT B3, `(.L_x_11) ;  /* 0x0000035000037945 */ /* 0x000fe60003800200 */
[----:B------:R-:W-:Y:S02]  /*05b0*/  IMAD.IADD R20, R18, 0x1, -R3 ;  /* 0x0000000112147824 */ /* 0x000fe400078e0a03 */
[C---:B------:R-:W-:Y:S01]  /*05c0*/  IMAD R0, R19.reuse, -0x800000, R17 ;  /* 0xff80000013007824 */ /* 0x040fe200078e0211 */
[----:B------:R-:W-:Y:S01]  /*05d0*/  IADD3 R19, PT, PT, R19, 0x7f, -R14 ;  /* 0x0000007f13137810 */ /* 0x000fe20007ffe80e */
[----:B------:R-:W0:Y:S01]  /*05e0*/  MUFU.RCP R3, R20 ;  /* 0x0000001400037308 */ /* 0x000e220000001000 */
[----:B------:R-:W-:-:S03]  /*05f0*/  FADD.FTZ R21, -R20, -RZ ;  /* 0x800000ff14157221 */ /* 0x000fc60000010100 */
[----:B------:R-:W-:Y:S02]  /*0600*/  IMAD.IADD R19, R19, 0x1, R16 ;  /* 0x0000000113137824 */ /* 0x000fe400078e0210 */
[----:B0-----:R-:W-:-:S04]  /*0610*/  FFMA R18, R3, R21, 1 ;  /* 0x3f80000003127423 */ /* 0x001fc80000000015 */
[----:B------:R-:W-:-:S04]  /*0620*/  FFMA R3, R3, R18, R3 ;  /* 0x0000001203037223 */ /* 0x000fc80000000003 */
[----:B------:R-:W-:-:S04]  /*0630*/  FFMA R18, R0, R3, RZ ;  /* 0x0000000300127223 */ /* 0x000fc800000000ff */
[----:B------:R-:W-:-:S04]  /*0640*/  FFMA R17, R21, R18, R0 ;  /* 0x0000001215117223 */ /* 0x000fc80000000000 */
[----:B------:R-:W-:-:S04]  /*0650*/  FFMA R18, R3, R17, R18 ;  /* 0x0000001103127223 */ /* 0x000fc80000000012 */
[----:B------:R-:W-:-:S04]  /*0660*/  FFMA R21, R21, R18, R0 ;  /* 0x0000001215157223 */ /* 0x000fc80000000000 */
[----:B------:R-:W-:-:S05]  /*0670*/  FFMA R0, R3, R21, R18 ;  /* 0x0000001503007223 */ /* 0x000fca0000000012 */
[----:B------:R-:W-:-:S04]  /*0680*/  SHF.R.U32.HI R14, RZ, 0x17, R0 ;  /* 0x00000017ff0e7819 */ /* 0x000fc80000011600 */
[----:B------:R-:W-:-:S05]  /*0690*/  LOP3.LUT R14, R14, 0xff, RZ, 0xc0, !PT ;  /* 0x000000ff0e0e7812 */ /* 0x000fca00078ec0ff */
[----:B------:R-:W-:-:S04]  /*06a0*/  IMAD.IADD R20, R14, 0x1, R19 ;  /* 0x000000010e147824 */ /* 0x000fc800078e0213 */
[----:B------:R-:W-:-:S05]  /*06b0*/  VIADD R14, R20, 0xffffffff ;  /* 0xffffffff140e7836 */ /* 0x000fca0000000000 */
[----:B------:R-:W-:-:S13]  /*06c0*/  ISETP.GE.U32.AND P0, PT, R14, 0xfe, PT ;  /* 0x000000fe0e00780c */ /* 0x000fda0003f06070 */
[----:B------:R-:W-:Y:S05]  /*06d0*/  @!P0 BRA `(.L_x_12) ;  /* 0x0000000000808947 */ /* 0x000fea0003800000 */
[----:B------:R-:W-:-:S13]  /*06e0*/  ISETP.GT.AND P0, PT, R20, 0xfe, PT ;  /* 0x000000fe1400780c */ /* 0x000fda0003f04270 */
[----:B------:R-:W-:Y:S05]  /*06f0*/  @P0 BRA `(.L_x_13) ;  /* 0x00000000006c0947 */ /* 0x000fea0003800000 */
[----:B------:R-:W-:-:S13]  /*0700*/  ISETP.GE.AND P0, PT, R20, 0x1, PT ;  /* 0x000000011400780c */ /* 0x000fda0003f06270 */
[----:B------:R-:W-:Y:S05]  /*0710*/  @P0 BRA `(.L_x_14) ;  /* 0x0000000000740947 */ /* 0x000fea0003800000 */
[----:B------:R-:W-:Y:S02]  /*0720*/  ISETP.GE.AND P0, PT, R20, -0x18, PT ;  /* 0xffffffe81400780c */ /* 0x000fe40003f06270 */
[----:B------:R-:W-:-:S11]  /*0730*/  LOP3.LUT R0, R0, 0x80000000, RZ, 0xc0, !PT ;  /* 0x8000000000007812 */ /* 0x000fd600078ec0ff */
[----:B------:R-:W-:Y:S05]  /*0740*/  @!P0 BRA `(.L_x_14) ;  /* 0x0000000000688947 */ /* 0x000fea0003800000 */
[CCC-:B------:R-:W-:Y:S01]  /*0750*/  FFMA.RZ R14, R3.reuse, R21.reuse, R18.reuse ;  /* 0x00000015030e7223 */ /* 0x1c0fe2000000c012 */
[C---:B------:R-:W-:Y:S01]  /*0760*/  VIADD R17, R20.reuse, 0x20 ;  /* 0x0000002014117836 */ /* 0x040fe20000000000 */
[C---:B------:R-:W-:Y:S02]  /*0770*/  ISETP.NE.AND P3, PT, R20.reuse, RZ, PT ;  /* 0x000000ff1400720c */ /* 0x040fe40003f65270 */
[----:B------:R-:W-:Y:S02]  /*0780*/  ISETP.NE.AND P1, PT, R20, RZ, PT ;  /* 0x000000ff1400720c */ /* 0x000fe40003f25270 */
[----:B------:R-:W-:Y:S01]  /*0790*/  LOP3.LUT R16, R14, 0x7fffff, RZ, 0xc0, !PT ;  /* 0x007fffff0e107812 */ /* 0x000fe200078ec0ff */
[CCC-:B------:R-:W-:Y:S01]  /*07a0*/  FFMA.RP R14, R3.reuse, R21.reuse, R18.reuse ;  /* 0x00000015030e7223 */ /* 0x1c0fe20000008012 */
[----:B------:R-:W-:Y:S01]  /*07b0*/  FFMA.RM R3, R3, R21, R18 ;  /* 0x0000001503037223 */ /* 0x000fe20000004012 */
[----:B------:R-:W-:Y:S01]  /*07c0*/  IMAD.MOV R18, RZ, RZ, -R20 ;  /* 0x000000ffff127224 */ /* 0x000fe200078e0a14 */
[----:B------:R-:W-:-:S03]  /*07d0*/  LOP3.LUT R16, R16, 0x800000, RZ, 0xfc, !PT ;  /* 0x0080000010107812 */ /* 0x000fc600078efcff */
[----:B------:R-:W-:Y:S02]  /*07e0*/  FSETP.NEU.FTZ.AND P0, PT, R14, R3, PT ;  /* 0x000000030e00720b */ /* 0x000fe40003f1d000 */
[----:B------:R-:W-:Y:S02]  /*07f0*/  SHF.L.U32 R17, R16, R17, RZ ;  /* 0x0000001110117219 */ /* 0x000fe400000006ff */
[----:B------:R-:W-:Y:S02]  /*0800*/  SEL R3, R18, RZ, P3 ;  /* 0x000000ff12037207 */ /* 0x000fe40001800000 */
[----:B------:R-:W-:Y:S02]  /*0810*/  ISETP.NE.AND P1, PT, R17, RZ, P1 ;  /* 0x000000ff1100720c */ /* 0x000fe40000f25270 */
[----:B------:R-:W-:Y:S02]  /*0820*/  SHF.R.U32.HI R3, RZ, R3, R16 ;  /* 0x00000003ff037219 */ /* 0x000fe40000011610 */
[----:B------:R-:W-:-:S02]  /*0830*/  PLOP3.LUT P0, PT, P0, P1, PT, 0xf8, 0x8f ;  /* 0x00000000008f781c */ /* 0x000fc40000703f70 */
[----:B------:R-:W-:Y:S02]  /*0840*/  SHF.R.U32.HI R17, RZ, 0x1, R3 ;  /* 0x00000001ff117819 */ /* 0x000fe40000011603 */
[----:B------:R-:W-:-:S04]  /*0850*/  SEL R14, RZ, 0x1, !P0 ;  /* 0x00000001ff0e7807 */ /* 0x000fc80004000000 */
[----:B------:R-:W-:-:S04]  /*0860*/  LOP3.LUT R14, R14, 0x1, R17, 0xf8, !PT ;  /* 0x000000010e0e7812 */ /* 0x000fc800078ef811 */
[----:B------:R-:W-:-:S05]  /*0870*/  LOP3.LUT R14, R14, R3, RZ, 0xc0, !PT ;  /* 0x000000030e0e7212 */ /* 0x000fca00078ec0ff */
[----:B------:R-:W-:-:S05]  /*0880*/  IMAD.IADD R17, R17, 0x1, R14 ;  /* 0x0000000111117824 */ /* 0x000fca00078e020e */
[----:B------:R-:W-:Y:S01]  /*0890*/  LOP3.LUT R0, R17, R0, RZ, 0xfc, !PT ;  /* 0x0000000011007212 */ /* 0x000fe200078efcff */
[----:B------:R-:W-:Y:S06]  /*08a0*/  BRA `(.L_x_14) ;  /* 0x0000000000107947 */ /* 0x000fec0003800000 */
.L_x_13:
[----:B------:R-:W-:-:S04]  /*08b0*/  LOP3.LUT R0, R0, 0x80000000, RZ, 0xc0, !PT ;  /* 0x8000000000007812 */ /* 0x000fc800078ec0ff */
[----:B------:R-:W-:Y:S01]  /*08c0*/  LOP3.LUT R0, R0, 0x7f800000, RZ, 0xfc, !PT ;  /* 0x7f80000000007812 */ /* 0x000fe200078efcff */
[----:B------:R-:W-:Y:S06]  /*08d0*/  BRA `(.L_x_14) ;  /* 0x0000000000047947 */ /* 0x000fec0003800000 */
.L_x_12:
[----:B------:R-:W-:-:S07]  /*08e0*/  IMAD R0, R19, 0x800000, R0 ;  /* 0x0080000013007824 */ /* 0x000fce00078e0200 */
.L_x_14:
[----:B------:R-:W-:Y:S05]  /*08f0*/  BSYNC.RECONVERGENT B3 ;  /* 0x0000000000037941 */ /* 0x000fea0003800200 */
.L_x_11:
[----:B------:R-:W-:Y:S05]  /*0900*/  BRA `(.L_x_15) ;  /* 0x0000000000207947 */ /* 0x000fea0003800000 */
.L_x_10:
[----:B------:R-:W-:-:S04]  /*0910*/  LOP3.LUT R0, R18, 0x80000000, R17, 0x48, !PT ;  /* 0x8000000012007812 */ /* 0x000fc800078e4811 */
[----:B------:R-:W-:Y:S01]  /*0920*/  LOP3.LUT R0, R0, 0x7f800000, RZ, 0xfc, !PT ;  /* 0x7f80000000007812 */ /* 0x000fe200078efcff */
[----:B------:R-:W-:Y:S06]  /*0930*/  BRA `(.L_x_15) ;  /* 0x0000000000147947 */ /* 0x000fec0003800000 */
.L_x_9:
[----:B------:R-:W-:Y:S01]  /*0940*/  LOP3.LUT R0, R18, 0x80000000, R17, 0x48, !PT ;  /* 0x8000000012007812 */ /* 0x000fe200078e4811 */
[----:B------:R-:W-:Y:S06]  /*0950*/  BRA `(.L_x_15) ;  /* 0x00000000000c7947 */ /* 0x000fec0003800000 */
.L_x_8:
[----:B------:R-:W0:Y:S01]  /*0960*/  MUFU.RSQ R0, -QNAN ;  /* 0xffc0000000007908 */ /* 0x000e220000001400 */
[----:B------:R-:W-:Y:S05]  /*0970*/  BRA `(.L_x_15) ;  /* 0x0000000000047947 */ /* 0x000fea0003800000 */
.L_x_7:
[----:B------:R-:W-:-:S07]  /*0980*/  FADD.FTZ R0, R0, R3 ;  /* 0x0000000300007221 */ /* 0x000fce0000010000 */
.L_x_15:
[----:B------:R-:W-:Y:S05]  /*0990*/  BSYNC.RECONVERGENT B2 ;  /* 0x0000000000027941 */ /* 0x000fea0003800200 */
.L_x_5:
[----:B------:R-:W-:Y:S02]  /*09a0*/  IMAD.MOV.U32 R16, RZ, RZ, R12 ;  /* 0x000000ffff107224 */ /* 0x000fe400078e000c */
[----:B------:R-:W-:-:S04]  /*09b0*/  IMAD.MOV.U32 R17, RZ, RZ, 0x0 ;  /* 0x00000000ff117424 */ /* 0x000fc800078e00ff */
[----:B0-----:R-:W-:Y:S05]  /*09c0*/  RET.REL.NODEC R16 `(_Z27measure_galaxy_distributionPiS_S_Pfi) ;  /* 0xfffffff4108c7950 */ /* 0x001fea0003c3ffff */
.L_x_16:
[----:B------:R-:W-:-:S00]  /*09d0*/  BRA `(.L_x_16) ;  /* 0xfffffffc00fc7947 */ /* 0x000fc0000383ffff */
[----:B------:R-:W-:-:S00]  /*09e0*/  NOP ;  /* 0x0000000000007918 */ /* 0x000fc00000000000 */
        /* <DEDUP_REMOVED lines=9> */
.L_x_69:


//--------------------- .text._Z18collect_histogramsP6GalaxyS0_PiS1_S1_i --------------------------
	.section	.text._Z18collect_histogramsP6GalaxyS0_PiS1_S1_i,"ax",@progbits
	.align	128
        .global         _Z18collect_histogramsP6GalaxyS0_PiS1_S1_i
        .type           _Z18collect_histogramsP6GalaxyS0_PiS1_S1_i,@function
        .size           _Z18collect_histogramsP6GalaxyS0_PiS1_S1_i,(.L_x_72 - _Z18collect_histogramsP6GalaxyS0_PiS1_S1_i)
        .other          _Z18collect_histogramsP6GalaxyS0_PiS1_S1_i,@"STO_CUDA_ENTRY STV_DEFAULT"
_Z18collect_histogramsP6GalaxyS0_PiS1_S1_i:
.text._Z18collect_histogramsP6GalaxyS0_PiS1_S1_i:
[----:B------:R-:W-:Y:S01]  /*0000*/  LDC R1, c[0x0][0x37c] ;  /* 0x0000df00ff017b82 */ /* 0x000fe20000000800 */
[----:B------:R-:W0:Y:S01]  /*0010*/  S2R R0, SR_TID.X ;  /* 0x0000000000007919 */ /* 0x000e220000002100 */
[----:B------:R-:W1:Y:S01]  /*0020*/  LDCU.64 UR16, c[0x0][0x358] ;  /* 0x00006b00ff1077ac */ /* 0x000e620008000a00 */
[----:B------:R-:W-:Y:S01]  /*0030*/  BSSY.RECONVERGENT B0, `(.L_x_17) ;  /* 0x000005d000007945 */ /* 0x000fe20003800200 */
[----:B------:R-:W2:Y:S01]  /*0040*/  S2R R3, SR_CTAID.X ;  /* 0x0000000000037919 */ /* 0x000ea20000002500 */
[----:B------:R-:W3:Y:S01]  /*0050*/  LDCU UR18, c[0x0][0x360] ;  /* 0x00006c00ff1277ac */ /* 0x000ee20008000800 */
[----:B0-----:R-:W-:-:S13]  /*0060*/  ISETP.GT.U32.AND P0, PT, R0, 0x2cf, PT ;  /* 0x000002cf0000780c */ /* 0x001fda0003f04070 */
[----:B-123--:R-:W-:Y:S05]  /*0070*/  @P0 BRA `(.L_x_18) ;  /* 0x0000000400600947 */ /* 0x00efea0003800000 */
[----:B------:R-:W0:Y:S01]  /*0080*/  I2F.U32.RP R8, UR18 ;  /* 0x0000001200087d06 */ /* 0x000e220008209000 */
[----:B------:R-:W-:Y:S01]  /*0090*/  VIADD R2, R0, UR18 ;  /* 0x0000001200027c36 */ /* 0x000fe20008000000 */
[----:B------:R-:W-:Y:S01]  /*00a0*/  ISETP.NE.U32.AND P2, PT, RZ, UR18, PT ;  /* 0x00000012ff007c0c */ /* 0x000fe2000bf45070 */
[----:B------:R-:W-:Y:S03]  /*00b0*/  BSSY.RECONVERGENT B1, `(.L_x_19) ;  /* 0x0000030000017945 */ /* 0x000fe60003800200 */
[C---:B------:R-:W-:Y:S02]  /*00c0*/  ISETP.GE.U32.AND P0, PT, R2.reuse, 0x2d0, PT ;  /* 0x000002d00200780c */ /* 0x040fe40003f06070 */
[----:B------:R-:W-:Y:S02]  /*00d0*/  VIMNMX.U32 R7, PT, PT, R2, 0x2d0, !PT ;  /* 0x000002d002077848 */ /* 0x000fe40007fe0000 */
[----:B------:R-:W-:-:S04]  /*00e0*/  SEL R6, RZ, 0x1, P0 ;  /* 0x00000001ff067807 */ /* 0x000fc80000000000 */
[----:B------:R-:W-:Y:S01]  /*00f0*/  IADD3 R7, PT, PT, R7, -R2, -R6 ;  /* 0x8000000207077210 */ /* 0x000fe20007ffe806 */
[----:B0-----:R-:W0:Y:S02]  /*0100*/  MUFU.RCP R8, R8 ;  /* 0x0000000800087308 */ /* 0x001e240000001000 */
[----:B0-----:R-:W-:-:S06]  /*0110*/  VIADD R4, R8, 0xffffffe ;  /* 0x0ffffffe08047836 */ /* 0x001fcc0000000000 */
[----:B------:R0:W1:Y:S02]  /*0120*/  F2I.FTZ.U32.TRUNC.NTZ R5, R4 ;  /* 0x0000000400057305 */ /* 0x000064000021f000 */
[----:B0-----:R-:W-:Y:S02]  /*0130*/  HFMA2 R4, -RZ, RZ, 0, 0 ;  /* 0x00000000ff047431 */ /* 0x001fe400000001ff */
[----:B-1----:R-:W-:-:S04]  /*0140*/  IMAD.MOV R9, RZ, RZ, -R5 ;  /* 0x000000ffff097224 */ /* 0x002fc800078e0a05 */
[----:B------:R-:W-:-:S04]  /*0150*/  IMAD R9, R9, UR18, RZ ;  /* 0x0000001209097c24 */ /* 0x000fc8000f8e02ff */
[----:B------:R-:W-:-:S06]  /*0160*/  IMAD.HI.U32 R8, R5, R9, R4 ;  /* 0x0000000905087227 */ /* 0x000fcc00078e0004 */
[----:B------:R-:W-:-:S04]  /*0170*/  IMAD.HI.U32 R5, R8, R7, RZ ;  /* 0x0000000708057227 */ /* 0x000fc800078e00ff */
[----:B------:R-:W-:-:S04]  /*0180*/  IMAD.MOV R2, RZ, RZ, -R5 ;  /* 0x000000ffff027224 */ /* 0x000fc800078e0a05 */
[----:B------:R-:W-:-:S05]  /*0190*/  IMAD R7, R2, UR18, R7 ;  /* 0x0000001202077c24 */ /* 0x000fca000f8e0207 */
[----:B------:R-:W-:-:S13]  /*01a0*/  ISETP.GE.U32.AND P0, PT, R7, UR18, PT ;  /* 0x0000001207007c0c */ /* 0x000fda000bf06070 */
[----:B------:R-:W-:Y:S02]  /*01b0*/  @P0 VIADD R7, R7, -UR18 ;  /* 0x8000001207070c36 */ /* 0x000fe40008000000 */
[----:B------:R-:W-:-:S03]  /*01c0*/  @P0 VIADD R5, R5, 0x1 ;  /* 0x0000000105050836 */ /* 0x000fc60000000000 */
[----:B------:R-:W-:-:S13]  /*01d0*/  ISETP.GE.U32.AND P1, PT, R7, UR18, PT ;  /* 0x0000001207007c0c */ /* 0x000fda000bf26070 */
[----:B------:R-:W-:Y:S02]  /*01e0*/  @P1 IADD3 R5, PT, PT, R5, 0x1, RZ ;  /* 0x0000000105051810 */ /* 0x000fe40007ffe0ff */
[----:B------:R-:W-:-:S05]  /*01f0*/  @!P2 LOP3.LUT R5, RZ, UR18, RZ, 0x33, !PT ;  /* 0x00000012ff05ac12 */ /* 0x000fca000f8e33ff */
[----:B------:R-:W-:-:S05]  /*0200*/  IMAD.IADD R4, R6, 0x1, R5 ;  /* 0x0000000106047824 */ /* 0x000fca00078e0205 */
[C---:B------:R-:W-:Y:S02]  /*0210*/  LOP3.LUT R2, R4.reuse, 0x3, RZ, 0xc0, !PT ;  /* 0x0000000304027812 */ /* 0x040fe400078ec0ff */
[----:B------:R-:W-:Y:S02]  /*0220*/  ISETP.GE.U32.AND P1, PT, R4, 0x3, PT ;  /* 0x000000030400780c */ /* 0x000fe40003f26070 */
[----:B------:R-:W-:Y:S01]  /*0230*/  ISETP.NE.AND P0, PT, R2, 0x3, PT ;  /* 0x000000030200780c */ /* 0x000fe20003f05270 */
[----:B------:R-:W-:-:S12]  /*0240*/  IMAD.MOV.U32 R2, RZ, RZ, R0 ;  /* 0x000000ffff027224 */ /* 0x000fd800078e0000 */
[----:B------:R-:W-:Y:S05]  /*0250*/  @!P0 BRA `(.L_x_20) ;  /* 0x0000000000548947 */ /* 0x000fea0003800000 */
[----:B------:R-:W0:Y:S01]  /*0260*/  S2R R11, SR_CgaCtaId ;  /* 0x00000000000b7919 */ /* 0x000e220000008800 */
[----:B------:R-:W-:Y:S01]  /*0270*/  MOV R2, 0x400 ;  /* 0x0000040000027802 */ /* 0x000fe20000000f00 */
[----:B------:R-:W-:-:S03]  /*0280*/  VIADD R4, R4, 0x1 ;  /* 0x0000000104047836 */ /* 0x000fc60000000000 */
[C---:B------:R-:W-:Y:S01]  /*0290*/  IADD3 R6, PT, PT, R2.reuse, 0x1680, RZ ;  /* 0x0000168002067810 */ /* 0x040fe20007ffe0ff */
[----:B------:R-:W-:Y:S01]  /*02a0*/  VIADD R5, R2, 0xb40 ;  /* 0x00000b4002057836 */ /* 0x000fe20000000000 */
[----:B------:R-:W-:Y:S02]  /*02b0*/  LOP3.LUT R10, R4, 0x3, RZ, 0xc0, !PT ;  /* 0x00000003040a7812 */ /* 0x000fe400078ec0ff */
[C---:B0-----:R-:W-:Y:S01]  /*02c0*/  LEA R7, R11.reuse, R2, 0x18 ;  /* 0x000000020b077211 */ /* 0x041fe200078ec0ff */
[----:B------:R-:W-:Y:S01]  /*02d0*/  IMAD.MOV.U32 R2, RZ, RZ, R0 ;  /* 0x000000ffff027224 */ /* 0x000fe200078e0000 */
[C---:B------:R-:W-:Y:S01]  /*02e0*/  LEA R9, R11.reuse, R5, 0x18 ;  /* 0x000000050b097211 */ /* 0x040fe200078ec0ff */
[----:B------:R-:W-:Y:S01]  /*02f0*/  IMAD.MOV.U32 R5, RZ, RZ, RZ ;  /* 0x000000ffff057224 */ /* 0x000fe200078e00ff */
[----:B------:R-:W-:-:S07]  /*0300*/  LEA R11, R11, R6, 0x18 ;  /* 0x000000060b0b7211 */ /* 0x000fce00078ec0ff */
.L_x_21:
[C---:B------:R-:W-:Y:S01]  /*0310*/  LEA R4, R2.reuse, R7, 0x2 ;  /* 0x0000000702047211 */ /* 0x040fe200078e10ff */
[C---:B------:R-:W-:Y:S02]  /*0320*/  IMAD R6, R2.reuse, 0x4, R9 ;  /* 0x0000000402067824 */ /* 0x040fe400078e0209 */
[C---:B------:R-:W-:Y:S01]  /*0330*/  IMAD R8, R2.reuse, 0x4, R11 ;  /* 0x0000000402087824 */ /* 0x040fe200078e020b */
[----:B------:R-:W-:Y:S01]  /*0340*/  IADD3 R2, PT, PT, R2, UR18, RZ ;  /* 0x0000001202027c10 */ /* 0x000fe2000fffe0ff */
[----:B------:R0:W-:Y:S01]  /*0350*/  STS [R4], RZ ;  /* 0x000000ff04007388 */ /* 0x0001e20000000800 */
[----:B------:R-:W-:-:S03]  /*0360*/  VIADD R5, R5, 0x1 ;  /* 0x0000000105057836 */ /* 0x000fc60000000000 */
[----:B------:R0:W-:Y:S02]  /*0370*/  STS [R6], RZ ;  /* 0x000000ff06007388 */ /* 0x0001e40000000800 */
[----:B------:R-:W-:Y:S02]  /*0380*/  ISETP.NE.AND P0, PT, R5, R10, PT ;  /* 0x0000000a0500720c */ /* 0x000fe40003f05270 */
[----:B------:R0:W-:Y:S11]  /*0390*/  STS [R8], RZ ;  /* 0x000000ff08007388 */ /* 0x0001f60000000800 */
[----:B0-----:R-:W-:Y:S05]  /*03a0*/  @P0 BRA `(.L_x_21) ;  /* 0xfffffffc00d80947 */ /* 0x001fea000383ffff */
.L_x_20:
[----:B------:R-:W-:Y:S05]  /*03b0*/  BSYNC.RECONVERGENT B1 ;  /* 0x0000000000017941 */ /* 0x000fea0003800200 */
.L_x_19:
[----:B------:R-:W-:Y:S05]  /*03c0*/  @!P1 BRA `(.L_x_18) ;  /* 0x00000000008c9947 */ /* 0x000fea0003800000 */
[----:B------:R-:W0:Y:S01]  /*03d0*/  S2R R5, SR_CgaCtaId ;  /* 0x0000000000057919 */ /* 0x000e220000008800 */
[----:B------:R-:W-:-:S05]  /*03e0*/  MOV R4, 0x400 ;  /* 0x0000040000047802 */ /* 0x000fca0000000f00 */
[C---:B------:R-:W-:Y:S02]  /*03f0*/  VIADD R6, R4.reuse, 0xb40 ;  /* 0x00000b4004067836 */ /* 0x040fe40000000000 */
[----:B------:R-:W-:Y:S01]  /*0400*/  VIADD R8, R4, 0x1680 ;  /* 0x0000168004087836 */ /* 0x000fe20000000000 */
[C---:B0-----:R-:W-:Y:S02]  /*0410*/  LEA R13, R5.reuse, R4, 0x18 ;  /* 0x00000004050d7211 */ /* 0x041fe400078ec0ff */
[C---:B------:R-:W-:Y:S02]  /*0420*/  LEA R15, R5.reuse, R6, 0x18 ;  /* 0x00000006050f7211 */ /* 0x040fe400078ec0ff */
[----:B------:R-:W-:-:S07]  /*0430*/  LEA R17, R5, R8, 0x18 ;  /* 0x0000000805117211 */ /* 0x000fce00078ec0ff */
.L_x_22:
[----:B0-----:R-:W0:Y:S01]  /*0440*/  LDC R19, c[0x0][0x360] ;  /* 0x0000d800ff137b82 */ /* 0x001e220000000800 */
[C---:B------:R-:W-:Y:S01]  /*0450*/  IMAD R9, R2.reuse, 0x4, R13 ;  /* 0x0000000402097824 */ /* 0x040fe200078e020d */
[C---:B------:R-:W-:Y:S01]  /*0460*/  LEA R10, R2.reuse, R15, 0x2 ;  /* 0x0000000f020a7211 */ /* 0x040fe200078e10ff */
[----:B------:R-:W-:-:S03]  /*0470*/  IMAD R12, R2, 0x4, R17 ;  /* 0x00000004020c7824 */ /* 0x000fc600078e0211 */
[----:B------:R1:W-:Y:S04]  /*0480*/  STS [R9], RZ ;  /* 0x000000ff09007388 */ /* 0x0003e80000000800 */
[----:B------:R2:W-:Y:S04]  /*0490*/  STS [R10], RZ ;  /* 0x000000ff0a007388 */ /* 0x0005e80000000800 */
[----:B------:R3:W-:Y:S01]  /*04a0*/  STS [R12], RZ ;  /* 0x000000ff0c007388 */ /* 0x0007e20000000800 */
[C---:B0-----:R-:W-:Y:S01]  /*04b0*/  IMAD R4, R19.reuse, 0x4, R9 ;  /* 0x0000000413047824 */ /* 0x041fe200078e0209 */
[C---:B------:R-:W-:Y:S01]  /*04c0*/  LEA R6, R19.reuse, R12, 0x2 ;  /* 0x0000000c13067211 */ /* 0x040fe200078e10ff */
[----:B------:R-:W-:-:S02]  /*04d0*/  IMAD R5, R19, 0x4, R10 ;  /* 0x0000000413057824 */ /* 0x000fc400078e020a */
[C---:B------:R-:W-:Y:S01]  /*04e0*/  IMAD R7, R19.reuse, 0x4, R4 ;  /* 0x0000000413077824 */ /* 0x040fe200078e0204 */
[----:B------:R0:W-:Y:S01]  /*04f0*/  STS [R4], RZ ;  /* 0x000000ff04007388 */ /* 0x0001e20000000800 */
[C---:B------:R-:W-:Y:S02]  /*0500*/  IMAD R8, R19.reuse, 0x4, R5 ;  /* 0x0000000413087824 */ /* 0x040fe400078e0205 */
[C---:B-1----:R-:W-:Y:S01]  /*0510*/  IMAD R9, R19.reuse, 0x4, R6 ;  /* 0x0000000413097824 */ /* 0x042fe200078e0206 */
[----:B------:R0:W-:Y:S01]  /*0520*/  STS [R5], RZ ;  /* 0x000000ff05007388 */ /* 0x0001e20000000800 */
[C---:B--2---:R-:W-:Y:S01]  /*0530*/  LEA R10, R19.reuse, R7, 0x2 ;  /* 0x00000007130a7211 */ /* 0x044fe200078e10ff */
[C---:B------:R-:W-:Y:S02]  /*0540*/  IMAD R11, R19.reuse, 0x4, R8 ;  /* 0x00000004130b7824 */ /* 0x040fe400078e0208 */
[----:B------:R0:W-:Y:S01]  /*0550*/  STS [R6], RZ ;  /* 0x000000ff06007388 */ /* 0x0001e20000000800 */
[----:B---3--:R-:W-:-:S02]  /*0560*/  IMAD R12, R19, 0x4, R9 ;  /* 0x00000004130c7824 */ /* 0x008fc400078e0209 */
[----:B------:R-:W-:Y:S01]  /*0570*/  IMAD R2, R19, 0x4, R2 ;  /* 0x0000000413027824 */ /* 0x000fe200078e0202 */
[----:B------:R0:W-:Y:S04]  /*0580*/  STS [R7], RZ ;  /* 0x000000ff07007388 */ /* 0x0001e80000000800 */
[----:B------:R0:W-:Y:S01]  /*0590*/  STS [R8], RZ ;  /* 0x000000ff08007388 */ /* 0x0001e20000000800 */
[----:B------:R-:W-:-:S03]  /*05a0*/  ISETP.GE.U32.AND P0, PT, R2, 0x2d0, PT ;  /* 0x000002d00200780c */ /* 0x000fc60003f06070 */
[----:B------:R0:W-:Y:S04]  /*05b0*/  STS [R9], RZ ;  /* 0x000000ff09007388 */ /* 0x0001e80000000800 */
[----:B------:R0:W-:Y:S04]  /*05c0*/  STS [R10], RZ ;  /* 0x000000ff0a007388 */ /* 0x0001e80000000800 */
[----:B------:R0:W-:Y:S04]  /*05d0*/  STS [R11], RZ ;  /* 0x000000ff0b007388 */ /* 0x0001e80000000800 */
[----:B------:R0:W-:Y:S01]  /*05e0*/  STS [R12], RZ ;  /* 0x000000ff0c007388 */ /* 0x0001e20000000800 */
[----:B------:R-:W-:Y:S05]  /*05f0*/  @!P0 BRA `(.L_x_22) ;  /* 0xfffffffc00908947 */ /* 0x000fea000383ffff */
.L_x_18:
[----:B------:R-:W-:Y:S05]  /*0600*/  BSYNC.RECONVERGENT B0 ;  /* 0x0000000000007941 */ /* 0x000fea0003800200 */
.L_x_17:
[----:B------:R-:W1:Y:S02]  /*0610*/  LDCU UR4, c[0x0][0x3a8] ;  /* 0x00007500ff0477ac */ /* 0x000e640008000800 */
[----:B-1----:R-:W-:Y:S01]  /*0620*/  UISETP.GE.AND UP0, UPT, UR4, 0x1, UPT ;  /* 0x000000010400788c */ /* 0x002fe2000bf06270 */
[----:B------:R-:W-:Y:S08]  /*0630*/  BAR.SYNC.DEFER_BLOCKING 0x0 ;  /* 0x0000000000007b1d */ /* 0x000ff00000010000 */
[----:B------:R-:W-:Y:S05]  /*0640*/  BRA.U !UP0, `(.L_x_23) ;  /* 0x0000002108747547 */ /* 0x000fea000b800000 */
[----:B------:R-:W1:Y:S01]  /*0650*/  LDCU UR6, c[0x0][0x370] ;  /* 0x00006e00ff0677ac */ /* 0x000e620008000800 */
[----:B------:R-:W-:Y:S01]  /*0660*/  BSSY.RECONVERGENT B1, `(.L_x_23) ;  /* 0x000021b000017945 */ /* 0x000fe20003800200 */
[----:B------:R-:W-:Y:S01]  /*0670*/  IMAD R2, R3, UR18, R0 ;  /* 0x0000001203027c24 */ /* 0x000fe2000f8e0200 */
[----:B0-----:R-:W-:Y:S01]  /*0680*/  MOV R4, RZ ;  /* 0x000000ff00047202 */ /* 0x001fe20000000f00 */
[----:B-1----:R-:W-:-:S12]  /*0690*/  UIMAD UR6, UR18, UR6, URZ ;  /* 0x00000006120672a4 */ /* 0x002fd8000f8e02ff */
.L_x_45:
[----:B0-----:R-:W0:Y:S01]  /*06a0*/  LDCU UR4, c[0x0][0x3a8] ;  /* 0x00007500ff0477ac */ /* 0x001e220008000800 */
[----:B------:R-:W-:Y:S01]  /*06b0*/  BSSY.RECONVERGENT B0, `(.L_x_24) ;  /* 0x0000212000007945 */ /* 0x000fe20003800200 */
[----:B0-----:R-:W-:-:S05]  /*06c0*/  IMAD.U32 R17, RZ, RZ, UR4 ;  /* 0x00000004ff117e24 */ /* 0x001fca000f8e00ff */
[----:B------:R-:W-:-:S13]  /*06d0*/  ISETP.GE.AND P0, PT, R2, R17, PT ;  /* 0x000000110200720c */ /* 0x000fda0003f06270 */
[----:B--2---:R-:W-:Y:S05]  /*06e0*/  @P0 BRA `(.L_x_25) ;  /* 0x0000002000380947 */ /* 0x004fea0003800000 */
[----:B------:R-:W0:Y:S08]  /*06f0*/  LDC.64 R18, c[0x0][0x380] ;  /* 0x0000e000ff127b82 */ /* 0x000e300000000a00 */
[----:B------:R-:W1:Y:S01]  /*0700*/  LDC.64 R14, c[0x0][0x388] ;  /* 0x0000e200ff0e7b82 */ /* 0x000e620000000a00 */
[----:B0-----:R-:W-:-:S05]  /*0710*/  IMAD.WIDE.U32 R18, R4, 0x10, R18 ;  /* 0x0000001004127825 */ /* 0x001fca00078e0012 */
[----:B------:R0:W5:Y:S04]  /*0720*/  LDG.E R5, desc[UR16][R18.64+0x4] ;  /* 0x0000041012057981 */ /* 0x000168000c1e1900 */
[----:B------:R0:W5:Y:S04]  /*0730*/  LDG.E R6, desc[UR16][R18.64+0x8] ;  /* 0x0000081012067981 */ /* 0x000168000c1e1900 */
[----:B------:R0:W5:Y:S01]  /*0740*/  LDG.E R7, desc[UR16][R18.64+0xc] ;  /* 0x00000c1012077981 */ /* 0x000162000c1e1900 */
[----:B------:R-:W-:Y:S02]  /*0750*/  IMAD.MOV.U32 R9, RZ, RZ, R2 ;  /* 0x000000ffff097224 */ /* 0x000fe400078e0002 */
[----:B-1----:R-:W-:-:S07]  /*0760*/  IMAD.WIDE.U32 R14, R4, 0x10, R14 ;  /* 0x00000010040e7825 */ /* 0x002fce00078e000e */
.L_x_44:
[----:B0-2---:R-:W0:Y:S02]  /*0770*/  LDC.64 R18, c[0x0][0x388] ;  /* 0x0000e200ff127b82 */ /* 0x005e240000000a00 */
[----:B0-----:R-:W-:-:S05]  /*0780*/  IMAD.WIDE R18, R9, 0x10, R18 ;  /* 0x0000001009127825 */ /* 0x001fca00078e0212 */
[----:B------:R-:W2:Y:S04]  /*0790*/  LDG.E R24, desc[UR16][R18.64+0xc] ;  /* 0x00000c1012187981 */ /* 0x000ea8000c1e1900 */
[----:B-----5:R0:W5:Y:S04]  /*07a0*/  LDG.E R22, desc[UR16][R18.64+0x4] ;  /* 0x0000041012167981 */ /* 0x020168000c1e1900 */
[----:B------:R0:W5:Y:S01]  /*07b0*/  LDG.E R25, desc[UR16][R18.64+0x8] ;  /* 0x0000081012197981 */ /* 0x000162000c1e1900 */
[----:B------:R-:W-:Y:S01]  /*07c0*/  BSSY.RECONVERGENT B2, `(.L_x_26) ;  /* 0x0000069000027945 */ /* 0x000fe20003800200 */
[----:B--2---:R-:W-:-:S04]  /*07d0*/  FADD R17, R7, -R24 ;  /* 0x8000001807117221 */ /* 0x004fc80000000000 */
[C---:B------:R-:W-:Y:S01]  /*07e0*/  FMUL R26, R17.reuse, 0.63661974668502807617 ;  /* 0x3f22f983111a7820 */ /* 0x040fe20000400000 */
[----:B------:R-:W-:-:S05]  /*07f0*/  FSETP.GE.AND P0, PT, |R17|, 105615, PT ;  /* 0x47ce47801100780b */ /* 0x000fca0003f06200 */
[----:B------:R-:W1:Y:S02]  /*0800*/  F2I.NTZ R26, R26 ;  /* 0x0000001a001a7305 */ /* 0x000e640000203100 */
[----:B-1----:R-:W-:-:S05]  /*0810*/  I2FP.F32.S32 R20, R26 ;  /* 0x0000001a00147245 */ /* 0x002fca0000201400 */
[----:B------:R-:W-:-:S04]  /*0820*/  FFMA R21, R20, -1.5707962512969970703, R17 ;  /* 0xbfc90fda14157823 */ /* 0x000fc80000000011 */
[----:B------:R-:W-:-:S04]  /*0830*/  FFMA R21, R20, -7.5497894158615963534e-08, R21 ;  /* 0xb3a2216814157823 */ /* 0x000fc80000000015 */
[----:B------:R-:W-:Y:S01]  /*0840*/  FFMA R23, R20, -5.3903029534742383927e-15, R21 ;  /* 0xa7c234c514177823 */ /* 0x000fe20000000015 */
[----:B0-----:R-:W-:Y:S06]  /*0850*/  @!P0 BRA `(.L_x_27) ;  /* 0x00000004007c8947 */ /* 0x001fec0003800000 */
[----:B------:R-:W-:-:S13]  /*0860*/  FSETP.NEU.AND P0, PT, |R17|, +INF , PT ;  /* 0x7f8000001100780b */ /* 0x000fda0003f0d200 */
[----:B------:R-:W-:Y:S01]  /*0870*/  @!P0 FMUL R23, RZ, R17 ;  /* 0x00000011ff178220 */ /* 0x000fe20000400000 */
[----:B------:R-:W-:Y:S01]  /*0880*/  @!P0 IMAD.MOV.U32 R26, RZ, RZ, RZ ;  /* 0x000000ffff1a8224 */ /* 0x000fe200078e00ff */
[----:B------:R-:W-:Y:S06]  /*0890*/  @!P0 BRA `(.L_x_27) ;  /* 0x00000004006c8947 */ /* 0x000fec0003800000 */
[----:B------:R-:W-:Y:S01]  /*08a0*/  SHF.L.U32 R18, R17, 0x8, RZ ;  /* 0x0000000811127819 */ /* 0x000fe200000006ff */
[----:B------:R-:W-:Y:S01]  /*08b0*/  IMAD.MOV.U32 R27, RZ, RZ, RZ ;  /* 0x000000ffff1b7224 */ /* 0x000fe200078e00ff */
[----:B------:R-:W0:Y:S01]  /*08c0*/  LDCU.64 UR8, c[0x4][URZ] ;  /* 0x01000000ff0877ac */ /* 0x000e220008000a00 */
[----:B------:R-:W-:Y:S01]  /*08d0*/  IMAD.MOV.U32 R23, RZ, RZ, RZ ;  /* 0x000000ffff177224 */ /* 0x000fe200078e00ff */
[----:B------:R-:W-:Y:S01]  /*08e0*/  LOP3.LUT R29, R18, 0x80000000, RZ, 0xfc, !PT ;  /* 0x80000000121d7812 */ /* 0x000fe200078efcff */
[----:B------:R-:W-:Y:S01]  /*08f0*/  UMOV UR5, URZ ;  /* 0x000000ff00057c82 */ /* 0x000fe20008000000 */
[----:B------:R-:W-:-:S05]  /*0900*/  UMOV UR4, URZ ;  /* 0x000000ff00047c82 */ /* 0x000fca0008000000 */
.L_x_28:
[----:B0-----:R-:W-:Y:S01]  /*0910*/  IMAD.U32 R18, RZ, RZ, UR8 ;  /* 0x00000008ff127e24 */ /* 0x001fe2000f8e00ff */
[----:B------:R-:W-:-:S05]  /*0920*/  MOV R19, UR9 ;  /* 0x0000000900137c02 */ /* 0x000fca0008000f00 */
[----:B------:R-:W2:Y:S01]  /*0930*/  LDG.E.CONSTANT R18, desc[UR16][R18.64] ;  /* 0x0000001012127981 */ /* 0x000ea2000c1e9900 */
[----:B------:R-:W-:Y:S01]  /*0940*/  UIADD3 UR4, UPT, UPT, UR4, 0x1, URZ ;  /* 0x0000000104047890 */ /* 0x000fe2000fffe0ff */
[C---:B------:R-:W-:Y:S01]  /*0950*/  ISETP.EQ.AND P0, PT, R23.reuse, RZ, PT ;  /* 0x000000ff1700720c */ /* 0x040fe20003f02270 */
[----:B------:R-:W-:Y:S01]  /*0960*/  UIADD3 UR8, UP1, UPT, UR8, 0x4, URZ ;  /* 0x0000000408087890 */ /* 0x000fe2000ff3e0ff */
[C---:B------:R-:W-:Y:S01]  /*0970*/  ISETP.EQ.AND P1, PT, R23.reuse, 0x4, PT ;  /* 0x000000041700780c */ /* 0x040fe20003f22270 */
[----:B------:R-:W-:Y:S01]  /*0980*/  UISETP.NE.AND UP0, UPT, UR4, 0x6, UPT ;  /* 0x000000060400788c */ /* 0x000fe2000bf05270 */
[C---:B------:R-:W-:Y:S01]  /*0990*/  ISETP.EQ.AND P2, PT, R23.reuse, 0x8, PT ;  /* 0x000000081700780c */ /* 0x040fe20003f42270 */
[----:B------:R-:W-:Y:S01]  /*09a0*/  UIADD3.X UR9, UPT, UPT, URZ, UR9, URZ, UP1, !UPT ;  /* 0x00000009ff097290 */ /* 0x000fe20008ffe4ff */
[C---:B------:R-:W-:Y:S02]  /*09b0*/  ISETP.EQ.AND P3, PT, R23.reuse, 0xc, PT ;  /* 0x0000000c1700780c */ /* 0x040fe40003f62270 */
[----:B------:R-:W-:-:S02]  /*09c0*/  ISETP.EQ.AND P4, PT, R23, 0x10, PT ;  /* 0x000000101700780c */ /* 0x000fc40003f82270 */
[C---:B------:R-:W-:Y:S01]  /*09d0*/  ISETP.EQ.AND P5, PT, R23.reuse, 0x14, PT ;  /* 0x000000141700780c */ /* 0x040fe20003fa2270 */
[----:B------:R-:W-:Y:S02]  /*09e0*/  VIADD R23, R23, 0x4 ;  /* 0x0000000417177836 */ /* 0x000fe40000000000 */
[----:B--2---:R-:W-:-:S03]  /*09f0*/  IMAD.WIDE.U32 R20, R18, R29, RZ ;  /* 0x0000001d12147225 */ /* 0x004fc600078e00ff */
[----:B------:R-:W-:-:S04]  /*0a00*/  IADD3 R20, P6, PT, R20, R27, RZ ;  /* 0x0000001b14147210 */ /* 0x000fc80007fde0ff */
[----:B------:R-:W-:Y:S01]  /*0a10*/  IADD3.X R27, PT, PT, R21, UR5, RZ, P6, !PT ;  /* 0x00000005151b7c10 */ /* 0x000fe2000b7fe4ff */
[--C-:B------:R-:W-:Y:S01]  /*0a20*/  @P0 IMAD.MOV.U32 R8, RZ, RZ, R20.reuse ;  /* 0x000000ffff080224 */ /* 0x100fe200078e0014 */
[----:B------:R-:W-:Y:S01]  /*0a30*/  @P3 MOV R12, R20 ;  /* 0x00000014000c3202 */ /* 0x000fe20000000f00 */
[--C-:B------:R-:W-:Y:S02]  /*0a40*/  @P1 IMAD.MOV.U32 R10, RZ, RZ, R20.reuse ;  /* 0x000000ffff0a1224 */ /* 0x100fe400078e0014 */
[--C-:B------:R-:W-:Y:S02]  /*0a50*/  @P2 IMAD.MOV.U32 R11, RZ, RZ, R20.reuse ;  /* 0x000000ffff0b2224 */ /* 0x100fe400078e0014 */
[--C-:B------:R-:W-:Y:S02]  /*0a60*/  @P4 IMAD.MOV.U32 R13, RZ, RZ, R20.reuse ;  /* 0x000000ffff0d4224 */ /* 0x100fe400078e0014 */
[----:B------:R-:W-:Y:S01]  /*0a70*/  @P5 IMAD.MOV.U32 R16, RZ, RZ, R20 ;  /* 0x000000ffff105224 */ /* 0x000fe200078e0014 */
[----:B------:R-:W-:Y:S06]  /*0a80*/  BRA.U UP0, `(.L_x_28) ;  /* 0xfffffffd00a07547 */ /* 0x000fec000b83ffff */
[----:B------:R-:W-:Y:S01]  /*0a90*/  SHF.R.U32.HI R18, RZ, 0x17, R17 ;  /* 0x00000017ff127819 */ /* 0x000fe20000011611 */
[----:B------:R-:W-:Y:S03]  /*0aa0*/  BSSY.RECONVERGENT B3, `(.L_x_29) ;  /* 0x0000028000037945 */ /* 0x000fe60003800200 */
[C---:B------:R-:W-:Y:S02]  /*0ab0*/  LOP3.LUT R19, R18.reuse, 0xe0, RZ, 0xc0, !PT ;  /* 0x000000e012137812 */ /* 0x040fe400078ec0ff */
[----:B------:R-:W-:Y:S02]  /*0ac0*/  LOP3.LUT P6, RZ, R18, 0x1f, RZ, 0xc0, !PT ;  /* 0x0000001f12ff7812 */ /* 0x000fe400078cc0ff */
[----:B------:R-:W-:-:S04]  /*0ad0*/  IADD3 R19, PT, PT, R19, -0x80, RZ ;  /* 0xffffff8013137810 */ /* 0x000fc80007ffe0ff */
[----:B------:R-:W-:-:S05]  /*0ae0*/  SHF.R.U32.HI R19, RZ, 0x5, R19 ;  /* 0x00000005ff137819 */ /* 0x000fca0000011613 */
[----:B------:R-:W-:-:S05]  /*0af0*/  IMAD.U32 R21, R19, -0x4, RZ ;  /* 0xfffffffc13157824 */ /* 0x000fca00078e00ff */
[C---:B------:R-:W-:Y:S02]  /*0b00*/  ISETP.EQ.AND P3, PT, R21.reuse, -0x18, PT ;  /* 0xffffffe81500780c */ /* 0x040fe40003f62270 */
[C---:B------:R-:W-:Y:S02]  /*0b10*/  ISETP.EQ.AND P4, PT, R21.reuse, -0x14, PT ;  /* 0xffffffec1500780c */ /* 0x040fe40003f82270 */
[C---:B------:R-:W-:Y:S02]  /*0b20*/  ISETP.EQ.AND P2, PT, R21.reuse, -0x10, PT ;  /* 0xfffffff01500780c */ /* 0x040fe40003f42270 */
[C---:B------:R-:W-:Y:S02]  /*0b30*/  ISETP.EQ.AND P1, PT, R21.reuse, -0xc, PT ;  /* 0xfffffff41500780c */ /* 0x040fe40003f22270 */
[C---:B------:R-:W-:Y:S02]  /*0b40*/  ISETP.EQ.AND P0, PT, R21.reuse, -0x8, PT ;  /* 0xfffffff81500780c */ /* 0x040fe40003f02270 */
[----:B------:R-:W-:-:S03]  /*0b50*/  ISETP.EQ.AND P5, PT, R21, RZ, PT ;  /* 0x000000ff1500720c */ /* 0x000fc60003fa2270 */
[--C-:B------:R-:W-:Y:S01]  /*0b60*/  @P3 IMAD.MOV.U32 R23, RZ, RZ, R8.reuse ;  /* 0x000000ffff173224 */ /* 0x100fe200078e0008 */
[C---:B------:R-:W-:Y:S01]  /*0b70*/  ISETP.EQ.AND P3, PT, R21.reuse, -0x4, PT ;  /* 0xfffffffc1500780c */ /* 0x040fe20003f62270 */
[----:B------:R-:W-:Y:S01]  /*0b80*/  @P4 IMAD.MOV.U32 R19, RZ, RZ, R8 ;  /* 0x000000ffff134224 */ /* 0x000fe200078e0008 */
[----:B------:R-:W-:Y:S01]  /*0b90*/  @P4 MOV R23, R10 ;  /* 0x0000000a00174202 */ /* 0x000fe20000000f00 */
[----:B------:R-:W-:Y:S01]  /*0ba0*/  @P2 IMAD.MOV.U32 R19, RZ, RZ, R10 ;  /* 0x000000ffff132224 */ /* 0x000fe200078e000a */
[----:B------:R-:W-:Y:S01]  /*0bb0*/  ISETP.EQ.AND P4, PT, R21, 0x4, PT ;  /* 0x000000041500780c */ /* 0x000fe20003f82270 */
[--C-:B------:R-:W-:Y:S01]  /*0bc0*/  @P2 IMAD.MOV.U32 R23, RZ, RZ, R11.reuse ;  /* 0x000000ffff172224 */ /* 0x100fe200078e000b */
[----:B------:R-:W-:Y:S01]  /*0bd0*/  @P1 MOV R23, R12 ;  /* 0x0000000c00171202 */ /* 0x000fe20000000f00 */
[----:B------:R-:W-:Y:S02]  /*0be0*/  @P1 IMAD.MOV.U32 R19, RZ, RZ, R11 ;  /* 0x000000ffff131224 */ /* 0x000fe400078e000b */
[----:B------:R-:W-:-:S02]  /*0bf0*/  @P0 IMAD.MOV.U32 R19, RZ, RZ, R12 ;  /* 0x000000ffff130224 */ /* 0x000fc400078e000c */
[--C-:B------:R-:W-:Y:S02]  /*0c00*/  @P0 IMAD.MOV.U32 R23, RZ, RZ, R13.reuse ;  /* 0x000000ffff170224 */ /* 0x100fe400078e000d */
[----:B------:R-:W-:Y:S01]  /*0c10*/  @P3 IMAD.MOV.U32 R19, RZ, RZ, R13 ;  /* 0x000000ffff133224 */ /* 0x000fe200078e000d */
[----:B------:R-:W-:Y:S01]  /*0c20*/  @P3 MOV R23, R16 ;  /* 0x0000001000173202 */ /* 0x000fe20000000f00 */
[----:B------:R-:W-:Y:S02]  /*0c30*/  @P5 IMAD.MOV.U32 R19, RZ, RZ, R16 ;  /* 0x000000ffff135224 */ /* 0x000fe400078e0010 */
[--C-:B------:R-:W-:Y:S02]  /*0c40*/  @P5 IMAD.MOV.U32 R23, RZ, RZ, R27.reuse ;  /* 0x000000ffff175224 */ /* 0x100fe400078e001b */
[----:B------:R-:W-:Y:S01]  /*0c50*/  @P4 IMAD.MOV.U32 R19, RZ, RZ, R27 ;  /* 0x000000ffff134224 */ /* 0x000fe200078e001b */
[----:B------:R-:W-:Y:S06]  /*0c60*/  @!P6 BRA `(.L_x_30) ;  /* 0x00000000002ce947 */ /* 0x000fec0003800000 */
[----:B------:R-:W-:Y:S01]  /*0c70*/  @P2 MOV R20, R8 ;  /* 0x0000000800142202 */ /* 0x000fe20000000f00 */
[----:B------:R-:W-:Y:S01]  /*0c80*/  @P1 IMAD.MOV.U32 R20, RZ, RZ, R10 ;  /* 0x000000ffff141224 */ /* 0x000fe200078e000a */
[----:B------:R-:W-:Y:S01]  /*0c90*/  LOP3.LUT R18, R18, 0x1f, RZ, 0xc0, !PT ;  /* 0x0000001f12127812 */ /* 0x000fe200078ec0ff */
[----:B------:R-:W-:Y:S01]  /*0ca0*/  @P0 IMAD.MOV.U32 R20, RZ, RZ, R11 ;  /* 0x000000ffff140224 */ /* 0x000fe200078e000b */
[----:B------:R-:W-:Y:S01]  /*0cb0*/  ISETP.EQ.AND P0, PT, R21, 0x8, PT ;  /* 0x000000081500780c */ /* 0x000fe20003f02270 */
[----:B------:R-:W-:Y:S01]  /*0cc0*/  @P3 IMAD.MOV.U32 R20, RZ, RZ, R12 ;  /* 0x000000ffff143224 */ /* 0x000fe200078e000c */
[----:B------:R-:W-:Y:S01]  /*0cd0*/  @P5 MOV R20, R13 ;  /* 0x0000000d00145202 */ /* 0x000fe20000000f00 */
[----:B------:R-:W-:Y:S01]  /*0ce0*/  @P4 IMAD.MOV.U32 R20, RZ, RZ, R16 ;  /* 0x000000ffff144224 */ /* 0x000fe200078e0010 */
[----:B------:R-:W-:-:S09]  /*0cf0*/  SHF.L.W.U32.HI R23, R19, R18, R23 ;  /* 0x0000001213177219 */ /* 0x000fd20000010e17 */
[----:B------:R-:W-:-:S05]  /*0d00*/  @P0 IMAD.MOV.U32 R20, RZ, RZ, R27 ;  /* 0x000000ffff140224 */ /* 0x000fca00078e001b */
[----:B------:R-:W-:-:S07]  /*0d10*/  SHF.L.W.U32.HI R19, R20, R18, R19 ;  /* 0x0000001214137219 */ /* 0x000fce0000010e13 */
.L_x_30:
[----:B------:R-:W-:Y:S05]  /*0d20*/  BSYNC.RECONVERGENT B3 ;  /* 0x0000000000037941 */ /* 0x000fea0003800200 */
.L_x_29:
[C---:B------:R-:W-:Y:S01]  /*0d30*/  SHF.L.W.U32.HI R26, R19.reuse, 0x2, R23 ;  /* 0x00000002131a7819 */ /* 0x040fe20000010e17 */
[----:B------:R-:W-:Y:S01]  /*0d40*/  IMAD.SHL.U32 R19, R19, 0x4, RZ ;  /* 0x0000000413137824 */ /* 0x000fe200078e00ff */
[----:B------:R-:W-:Y:S01]  /*0d50*/  UMOV UR4, 0x54442d19 ;  /* 0x54442d1900047882 */ /* 0x000fe20000000000 */
[----:B------:R-:W-:Y:S01]  /*0d60*/  UMOV UR5, 0x3bf921fb ;  /* 0x3bf921fb00057882 */ /* 0x000fe20000000000 */
[----:B------:R-:W-:Y:S02]  /*0d70*/  SHF.R.S32.HI R20, RZ, 0x1f, R26 ;  /* 0x0000001fff147819 */ /* 0x000fe4000001141a */
[----:B------:R-:W-:Y:S02]  /*0d80*/  ISETP.GE.AND P0, PT, R17, RZ, PT ;  /* 0x000000ff1100720c */ /* 0x000fe40003f06270 */
[C---:B------:R-:W-:Y:S02]  /*0d90*/  LOP3.LUT R18, R20.reuse, R19, RZ, 0x3c, !PT ;  /* 0x0000001314127212 */ /* 0x040fe400078e3cff */
[----:B------:R-:W-:-:S02]  /*0da0*/  LOP3.LUT R19, R20, R26, RZ, 0x3c, !PT ;  /* 0x0000001a14137212 */ /* 0x000fc400078e3cff */
[----:B------:R-:W-:Y:S02]  /*0db0*/  SHF.R.U32.HI R23, RZ, 0x1e, R23 ;  /* 0x0000001eff177819 */ /* 0x000fe40000011617 */
[C---:B------:R-:W-:Y:S02]  /*0dc0*/  LOP3.LUT R17, R26.reuse, R17, RZ, 0x3c, !PT ;  /* 0x000000111a117212 */ /* 0x040fe400078e3cff */
[----:B------:R-:W0:Y:S01]  /*0dd0*/  I2F.F64.S64 R18, R18 ;  /* 0x0000001200127312 */ /* 0x000e220000301c00 */
[----:B------:R-:W-:Y:S02]  /*0de0*/  LEA.HI R26, R26, R23, RZ, 0x1 ;  /* 0x000000171a1a7211 */ /* 0x000fe400078f08ff */
[----:B------:R-:W-:Y:S02]  /*0df0*/  ISETP.GE.AND P1, PT, R17, RZ, PT ;  /* 0x000000ff1100720c */ /* 0x000fe40003f26270 */
[----:B------:R-:W-:-:S05]  /*0e00*/  IADD3 R17, PT, PT, -R26, RZ, RZ ;  /* 0x000000ff1a117210 */ /* 0x000fca0007ffe1ff */
[----:B------:R-:W-:Y:S01]  /*0e10*/  @!P0 IMAD.MOV.U32 R26, RZ, RZ, R17 ;  /* 0x000000ffff1a8224 */ /* 0x000fe200078e0011 */
[----:B0-----:R-:W-:-:S10]  /*0e20*/  DMUL R20, R18, UR4 ;  /* 0x0000000412147c28 */ /* 0x001fd40008000000 */
[----:B------:R-:W0:Y:S02]  /*0e30*/  F2F.F32.F64 R20, R20 ;  /* 0x0000001400147310 */ /* 0x000e240000301000 */
[----:B0-----:R-:W-:-:S07]  /*0e40*/  FSEL R23, -R20, R20, !P1 ;  /* 0x0000001414177208 */ /* 0x001fce0004800100 */
.L_x_27:
[----:B------:R-:W-:Y:S05]  /*0e50*/  BSYNC.RECONVERGENT B2 ;  /* 0x0000000000027941 */ /* 0x000fea0003800200 */
.L_x_26:
[----:B------:R-:W-:Y:S02]  /*0e60*/  IMAD.MOV.U32 R17, RZ, RZ, 0x37cbac00 ;  /* 0x37cbac00ff117424 */ /* 0x000fe400078e00ff */
[----:B------:R-:W-:Y:S01]  /*0e70*/  FMUL R18, R23, R23 ;  /* 0x0000001717127220 */ /* 0x000fe20000400000 */
[C---:B------:R-:W-:Y:S01]  /*0e80*/  LOP3.LUT R19, R26.reuse, 0x1, RZ, 0xc0, !PT ;  /* 0x000000011a137812 */ /* 0x040fe200078ec0ff */
[----:B------:R-:W-:Y:S01]  /*0e90*/  IMAD.MOV.U32 R21, RZ, RZ, 0x3c0885e4 ;  /* 0x3c0885e4ff157424 */ /* 0x000fe200078e00ff */
[----:B------:R-:W-:Y:S01]  /*0ea0*/  IADD3 R26, PT, PT, R26, 0x1, RZ ;  /* 0x000000011a1a7810 */ /* 0x000fe20007ffe0ff */
[----:B------:R-:W-:Y:S01]  /*0eb0*/  FFMA R17, R18, R17, -0.0013887860113754868507 ;  /* 0xbab607ed12117423 */ /* 0x000fe20000000011 */
[----:B------:R-:W-:Y:S01]  /*0ec0*/  ISETP.NE.U32.AND P0, PT, R19, 0x1, PT ;  /* 0x000000011300780c */ /* 0x000fe20003f05070 */
[----:B------:R-:W-:Y:S01]  /*0ed0*/  IMAD.MOV.U32 R20, RZ, RZ, 0x3e2aaaa8 ;  /* 0x3e2aaaa8ff147424 */ /* 0x000fe200078e00ff */
[----:B------:R-:W-:Y:S01]  /*0ee0*/  LOP3.LUT P1, RZ, R26, 0x2, RZ, 0xc0, !PT ;  /* 0x000000021aff7812 */ /* 0x000fe2000782c0ff */
[----:B------:R-:W-:Y:S01]  /*0ef0*/  UMOV UR4, 0x1a63c1f8 ;  /* 0x1a63c1f800047882 */ /* 0x000fe20000000000 */
[----:B------:R-:W-:Y:S01]  /*0f00*/  FSEL R19, R17, -0.00019574658654164522886, P0 ;  /* 0xb94d415311137808 */ /* 0x000fe20000000000 */
[----:B------:R-:W-:Y:S01]  /*0f10*/  UMOV UR5, 0x404ca5dc ;  /* 0x404ca5dc00057882 */ /* 0x000fe20000000000 */
[----:B------:R-:W-:Y:S01]  /*0f20*/  FSEL R21, R21, 0.041666727513074874878, !P0 ;  /* 0x3d2aaabb15157808 */ /* 0x000fe20004000000 */
[----:B------:R-:W-:Y:S01]  /*0f30*/  BSSY.RECONVERGENT B2, `(.L_x_31) ;  /* 0x0000184000027945 */ /* 0x000fe20003800200 */
[----:B------:R-:W-:-:S02]  /*0f40*/  FSEL R17, R23, 1, !P0 ;  /* 0x3f80000017117808 */ /* 0x000fc40004000000 */
[----:B------:R-:W-:Y:S01]  /*0f50*/  FSEL R26, -R20, -0.4999999701976776123, !P0 ;  /* 0xbeffffff141a7808 */ /* 0x000fe20004000100 */
[C---:B------:R-:W-:Y:S02]  /*0f60*/  FFMA R19, R18.reuse, R19, R21 ;  /* 0x0000001312137223 */ /* 0x040fe40000000015 */
[C---:B------:R-:W-:Y:S02]  /*0f70*/  FFMA R20, R18.reuse, R17, RZ ;  /* 0x0000001112147223 */ /* 0x040fe400000000ff */
[----:B------:R-:W-:Y:S01]  /*0f80*/  FFMA R19, R18, R19, R26 ;  /* 0x0000001312137223 */ /* 0x000fe2000000001a */
[----:B-----5:R-:W-:-:S03]  /*0f90*/  FMUL R18, R5, R22 ;  /* 0x0000001605127220 */ /* 0x020fc60000400000 */
[----:B------:R-:W-:-:S04]  /*0fa0*/  FFMA R17, R20, R19, R17 ;  /* 0x0000001314117223 */ /* 0x000fc80000000011 */
[----:B------:R-:W-:-:S04]  /*0fb0*/  @P1 FADD R17, RZ, -R17 ;  /* 0x80000011ff111221 */ /* 0x000fc80000000000 */
[----:B------:R-:W-:Y:S01]  /*0fc0*/  FMUL R17, R17, R18 ;  /* 0x0000001211117220 */ /* 0x000fe20000400000 */
[----:B------:R-:W-:-:S03]  /*0fd0*/  IMAD.MOV.U32 R18, RZ, RZ, 0x3f000000 ;  /* 0x3f000000ff127424 */ /* 0x000fc600078e00ff */
[----:B------:R-:W-:-:S05]  /*0fe0*/  FFMA R17, R6, R25, R17 ;  /* 0x0000001906117223 */ /* 0x000fca0000000011 */
[----:B------:R-:W-:-:S04]  /*0ff0*/  FMNMX R17, R17, -1, !PT ;  /* 0xbf80000011117809 */ /* 0x000fc80007800000 */
[----:B------:R-:W-:-:S04]  /*1000*/  FMNMX R17, R17, 1, PT ;  /* 0x3f80000011117809 */ /* 0x000fc80003800000 */
[C---:B------:R-:W-:Y:S01]  /*1010*/  FSETP.NEU.AND P1, PT, |R17|.reuse, 1, PT ;  /* 0x3f8000001100780b */ /* 0x040fe20003f2d200 */
[C---:B------:R-:W-:Y:S01]  /*1020*/  FFMA R18, |R17|.reuse, -R18, 0.5 ;  /* 0x3f00000011127423 */ /* 0x040fe20000000a12 */
[----:B------:R-:W-:-:S03]  /*1030*/  FSETP.GT.AND P0, PT, |R17|, 0.56000000238418579102, PT ;  /* 0x3f0f5c291100780b */ /* 0x000fc60003f04200 */
[----:B------:R-:W0:Y:S02]  /*1040*/  MUFU.RSQ R19, R18 ;  /* 0x0000001200137308 */ /* 0x000e240000001400 */
[----:B0-----:R-:W-:Y:S01]  /*1050*/  FMUL R20, R18, R19 ;  /* 0x0000001312147220 */ /* 0x001fe20000400000 */
[----:B------:R-:W-:-:S04]  /*1060*/  FMUL R19, R19, -0.5 ;  /* 0xbf00000013137820 */ /* 0x000fc80000400000 */
[----:B------:R-:W-:-:S04]  /*1070*/  FFMA R19, R20, R19, 0.5 ;  /* 0x3f00000014137423 */ /* 0x000fc80000000013 */
[----:B------:R-:W-:-:S05]  /*1080*/  FFMA R19, R20, R19, R20 ;  /* 0x0000001314137223 */ /* 0x000fca0000000014 */
[----:B------:R-:W-:Y:S02]  /*1090*/  FSEL R20, R19, RZ, P1 ;  /* 0x000000ff13147208 */ /* 0x000fe40000800000 */
[----:B------:R-:W-:Y:S02]  /*10a0*/  MOV R19, 0x3d10ecef ;  /* 0x3d10ecef00137802 */ /* 0x000fe40000000f00 */
[----:B------:R-:W-:Y:S02]  /*10b0*/  FSEL R20, R20, |R17|, P0 ;  /* 0x4000001114147208 */ /* 0x000fe40000000000 */
[----:B------:R-:W-:Y:S02]  /*10c0*/  FSETP.GT.AND P1, PT, R17, 0.56000000238418579102, PT ;  /* 0x3f0f5c291100780b */ /* 0x000fe40003f24000 */
[----:B------:R-:W-:-:S05]  /*10d0*/  LOP3.LUT R20, R20, 0x80000000, R17, 0xb8, !PT ;  /* 0x8000000014147812 */ /* 0x000fca00078eb811 */
[----:B------:R-:W-:-:S04]  /*10e0*/  FMUL R18, R20, R20 ;  /* 0x0000001414127220 */ /* 0x000fc80000400000 */
[----:B------:R-:W-:-:S04]  /*10f0*/  FFMA R19, R18, R19, 0.016980519518256187439 ;  /* 0x3c8b1abb12137423 */ /* 0x000fc80000000013 */
[----:B------:R-:W-:-:S04]  /*1100*/  FFMA R19, R18, R19, 0.030762933194637298584 ;  /* 0x3cfc028c12137423 */ /* 0x000fc80000000013 */
[----:B------:R-:W-:-:S04]  /*1110*/  FFMA R19, R18, R19, 0.044709417968988418579 ;  /* 0x3d37213912137423 */ /* 0x000fc80000000013 */
[----:B------:R-:W-:-:S04]  /*1120*/  FFMA R19, R18, R19, 0.074989043176174163818 ;  /* 0x3d9993db12137423 */ /* 0x000fc80000000013 */
[----:B------:R-:W-:-:S04]  /*1130*/  FFMA R19, R18, R19, 0.16666707396507263184 ;  /* 0x3e2aaac612137423 */ /* 0x000fc80000000013 */
[----:B------:R-:W-:Y:S01]  /*1140*/  FMUL R19, R18, R19 ;  /* 0x0000001312137220 */ /* 0x000fe20000400000 */
[----:B------:R-:W-:-:S03]  /*1150*/  IMAD.MOV.U32 R18, RZ, RZ, 0x3fd774eb ;  /* 0x3fd774ebff127424 */ /* 0x000fc600078e00ff */
[----:B------:R-:W-:-:S05]  /*1160*/  FFMA R19, R20, R19, R20 ;  /* 0x0000001314137223 */ /* 0x000fca0000000014 */
[----:B------:R-:W-:-:S05]  /*1170*/  FSEL R17, R19, -R19, P0 ;  /* 0x8000001313117208 */ /* 0x000fca0000000000 */
[----:B------:R-:W-:Y:S01]  /*1180*/  @!P1 FFMA R19, R18, 0.93318945169448852539, R17 ;  /* 0x3f6ee58112139823 */ /* 0x000fe20000000011 */
[----:B------:R-:W-:Y:S01]  /*1190*/  MOV R18, 0x400 ;  /* 0x0000040000127802 */ /* 0x000fe20000000f00 */
[----:B------:R-:W0:Y:S02]  /*11a0*/  S2R R17, SR_CgaCtaId ;  /* 0x0000000000117919 */ /* 0x000e240000008800 */
[----:B------:R-:W-:Y:S01]  /*11b0*/  @P0 FADD R19, R19, R19 ;  /* 0x0000001313130221 */ /* 0x000fe20000000000 */
[----:B------:R-:W-:Y:S01]  /*11c0*/  ISETP.NE.AND P0, PT, R9, R4, PT ;  /* 0x000000040900720c */ /* 0x000fe20003f05270 */
[----:B------:R-:W-:Y:S02]  /*11d0*/  VIADD R26, R18, 0xb40 ;  /* 0x00000b40121a7836 */ /* 0x000fe40000000000 */
[----:B------:R-:W1:Y:S02]  /*11e0*/  F2F.F64.F32 R20, R19 ;  /* 0x0000001300147310 */ /* 0x000e640000201800 */
[----:B-1----:R-:W-:-:S10]  /*11f0*/  DMUL R20, R20, UR4 ;  /* 0x0000000414147c28 */ /* 0x002fd40008000000 */
[----:B------:R-:W1:Y:S01]  /*1200*/  F2F.F32.F64 R20, R20 ;  /* 0x0000001400147310 */ /* 0x000e620000301000 */
[----:B0-----:R-:W-:Y:S01]  /*1210*/  LEA R26, R17, R26, 0x18 ;  /* 0x0000001a111a7211 */ /* 0x001fe200078ec0ff */
[----:B-1----:R-:W-:-:S06]  /*1220*/  FMUL R23, R20, 4 ;  /* 0x4080000014177820 */ /* 0x002fcc0000400000 */
[----:B------:R-:W0:Y:S02]  /*1230*/  F2I.FLOOR.NTZ R23, R23 ;  /* 0x0000001700177305 */ /* 0x000e240000207100 */
[----:B0-----:R-:W-:-:S05]  /*1240*/  LEA R26, R23, R26, 0x2 ;  /* 0x0000001a171a7211 */ /* 0x001fca00078e10ff */
[----:B------:R0:W-:Y:S01]  /*1250*/  ATOMS.POPC.INC.32 RZ, [R26+URZ] ;  /* 0x000000001aff7f8c */ /* 0x0001e2000d8000ff */
[----:B------:R-:W-:Y:S05]  /*1260*/  @P0 BRA `(.L_x_32) ;  /* 0x0000000000180947 */ /* 0x000fea0003800000 */
[----:B------:R-:W-:Y:S01]  /*1270*/  VIADD R20, R18, 0x1680 ;  /* 0x0000168012147836 */ /* 0x000fe20000000000 */
[----:B------:R-:W-:-:S04]  /*1280*/  LEA R18, R17, R18, 0x18 ;  /* 0x0000001211127211 */ /* 0x000fc800078ec0ff */
[----:B------:R-:W-:Y:S01]  /*1290*/  LEA R20, R17, R20, 0x18 ;  /* 0x0000001411147211 */ /* 0x000fe200078ec0ff */
[----:B------:R2:W-:Y:S04]  /*12a0*/  ATOMS.POPC.INC.32 RZ, [R18+URZ] ;  /* 0x0000000012ff7f8c */ /* 0x0005e8000d8000ff */
[----:B------:R2:W-:Y:S01]  /*12b0*/  ATOMS.POPC.INC.32 RZ, [R20+URZ] ;  /* 0x0000000014ff7f8c */ /* 0x0005e2000d8000ff */
[----:B------:R-:W-:Y:S05]  /*12c0*/  BRA `(.L_x_33) ;  /* 0x0000001400287947 */ /* 0x000fea0003800000 */
.L_x_32:
[----:B------:R-:W-:-:S13]  /*12d0*/  ISETP.GT.AND P0, PT, R9, R4, PT ;  /* 0x000000040900720c */ /* 0x000fda0003f04270 */
[----:B------:R-:W-:Y:S05]  /*12e0*/  @!P0 BRA `(.L_x_33) ;  /* 0x0000001400208947 */ /* 0x000fea0003800000 */
[----:B0-----:R-:W0:Y:S02]  /*12f0*/  LDC.64 R26, c[0x0][0x380] ;  /* 0x0000e000ff1a7b82 */ /* 0x001e240000000a00 */
[----:B0-----:R-:W-:-:S05]  /*1300*/  IMAD.WIDE R26, R9, 0x10, R26 ;  /* 0x00000010091a7825 */ /* 0x001fca00078e021a */
[----:B------:R-:W2:Y:S04]  /*1310*/  LDG.E R28, desc[UR16][R26.64+0xc] ;  /* 0x00000c101a1c7981 */ /* 0x000ea8000c1e1900 */
[----:B------:R0:W5:Y:S04]  /*1320*/  LDG.E R20, desc[UR16][R26.64+0x4] ;  /* 0x000004101a147981 */ /* 0x000168000c1e1900 */
        /* <DEDUP_REMOVED lines=15> */
[----:B------:R-:W-:Y:S02]  /*1420*/  SHF.L.U32 R23, R19, 0x8, RZ ;  /* 0x0000000813177819 */ /* 0x000fe400000006ff */
[----:B------:R-:W-:Y:S01]  /*1430*/  CS2R R26, SRZ ;  /* 0x00000000001a7805 */ /* 0x000fe2000001ff00 */
[----:B------:R-:W-:Y:S01]  /*1440*/  UMOV UR4, URZ ;  /* 0x000000ff00047c82 */ /* 0x000fe20008000000 */
[----:B------:R-:W-:-:S07]  /*1450*/  LOP3.LUT R23, R23, 0x80000000, RZ, 0xfc, !PT ;  /* 0x8000000017177812 */ /* 0x000fce00078efcff */
.L_x_36:
[----:B------:R-:W0:Y:S02]  /*1460*/  LDC.64 R28, c[0x4][RZ] ;  /* 0x01000000ff1c7b82 */ /* 0x000e240000000a00 */
[----:B0-----:R-:W-:-:S06]  /*1470*/  IMAD.WIDE.U32 R28, R26, 0x4, R28 ;  /* 0x000000041a1c7825 */ /* 0x001fcc00078e001c */
[----:B------:R-:W2:Y:S02]  /*1480*/  LDG.E.CONSTANT R28, desc[UR16][R28.64] ;  /* 0x000000101c1c7981 */ /* 0x000ea4000c1e9900 */
[----:B--2---:R-:W-:-:S03]  /*1490*/  IMAD.WIDE.U32 R28, R28, R23, RZ ;  /* 0x000000171c1c7225 */ /* 0x004fc600078e00ff */
[----:B------:R-:W-:-:S04]  /*14a0*/  IADD3 R28, P0, PT, R28, R27, RZ ;  /* 0x0000001b1c1c7210 */ /* 0x000fc80007f1e0ff */
[----:B------:R-:W-:Y:S01]  /*14b0*/  IADD3.X R27, PT, PT, R29, UR4, RZ, P0, !PT ;  /* 0x000000041d1b7c10 */ /* 0x000fe200087fe4ff */
[C---:B------:R-:W-:Y:S02]  /*14c0*/  IMAD.SHL.U32 R29, R26.reuse, 0x4, RZ ;  /* 0x000000041a1d7824 */ /* 0x040fe400078e00ff */
[----:B------:R-:W-:-:S03]  /*14d0*/  VIADD R26, R26, 0x1 ;  /* 0x000000011a1a7836 */ /* 0x000fc60000000000 */
[C---:B------:R-:W-:Y:S02]  /*14e0*/  ISETP.EQ.AND P0, PT, R29.reuse, RZ, PT ;  /* 0x000000ff1d00720c */ /* 0x040fe40003f02270 */
[C---:B------:R-:W-:Y:S02]  /*14f0*/  ISETP.EQ.AND P1, PT, R29.reuse, 0x4, PT ;  /* 0x000000041d00780c */ /* 0x040fe40003f22270 */
[C---:B------:R-:W-:Y:S02]  /*1500*/  ISETP.EQ.AND P2, PT, R29.reuse, 0x8, PT ;  /* 0x000000081d00780c */ /* 0x040fe40003f42270 */
[C---:B------:R-:W-:Y:S02]  /*1510*/  ISETP.EQ.AND P3, PT, R29.reuse, 0xc, PT ;  /* 0x0000000c1d00780c */ /* 0x040fe40003f62270 */
[C---:B------:R-:W-:Y:S02]  /*1520*/  ISETP.EQ.AND P4, PT, R29.reuse, 0x10, PT ;  /* 0x000000101d00780c */ /* 0x040fe40003f82270 */
[----:B------:R-:W-:-:S03]  /*1530*/  ISETP.EQ.AND P5, PT, R29, 0x14, PT ;  /* 0x000000141d00780c */ /* 0x000fc60003fa2270 */
[--C-:B------:R-:W-:Y:S01]  /*1540*/  @P0 IMAD.MOV.U32 R8, RZ, RZ, R28.reuse ;  /* 0x000000ffff080224 */ /* 0x100fe200078e001c */
[----:B------:R-:W-:Y:S02]  /*1550*/  ISETP.NE.AND P0, PT, R26, 0x6, PT ;  /* 0x000000061a00780c */ /* 0x000fe40003f05270 */
[-C--:B------:R-:W-:Y:S01]  /*1560*/  @P1 MOV R10, R28.reuse ;  /* 0x0000001c000a1202 */ /* 0x080fe20000000f00 */
[--C-:B------:R-:W-:Y:S02]  /*1570*/  @P2 IMAD.MOV.U32 R11, RZ, RZ, R28.reuse ;  /* 0x000000ffff0b2224 */ /* 0x100fe400078e001c */
[--C-:B------:R-:W-:Y:S02]  /*1580*/  @P3 IMAD.MOV.U32 R12, RZ, RZ, R28.reuse ;  /* 0x000000ffff0c3224 */ /* 0x100fe400078e001c */
[----:B------:R-:W-:Y:S02]  /*1590*/  @P4 MOV R13, R28 ;  /* 0x0000001c000d4202 */ /* 0x000fe40000000f00 */
[----:B------:R-:W-:-:S04]  /*15a0*/  @P5 IMAD.MOV.U32 R16, RZ, RZ, R28 ;  /* 0x000000ffff105224 */ /* 0x000fc800078e001c */
[----:B------:R-:W-:Y:S05]  /*15b0*/  @P0 BRA `(.L_x_36) ;  /* 0xfffffffc00a80947 */ /* 0x000fea000383ffff */
        /* <DEDUP_REMOVED lines=13> */
[----:B------:R-:W-:Y:S01]  /*1690*/  @P3 IMAD.MOV.U32 R26, RZ, RZ, R8 ;  /* 0x000000ffff1a3224 */ /* 0x000fe200078e0008 */
[C---:B------:R-:W-:Y:S01]  /*16a0*/  ISETP.EQ.AND P3, PT, R28.reuse, -0x4, PT ;  /* 0xfffffffc1c00780c */ /* 0x040fe20003f62270 */
[--C-:B------:R-:W-:Y:S01]  /*16b0*/  @P4 IMAD.MOV.U32 R26, RZ, RZ, R10.reuse ;  /* 0x000000ffff1a4224 */ /* 0x100fe200078e000a */
[----:B------:R-:W-:Y:S01]  /*16c0*/  @P4 MOV R23, R8 ;  /* 0x0000000800174202 */ /* 0x000fe20000000f00 */
[----:B------:R-:W-:Y:S01]  /*16d0*/  @P2 IMAD.MOV.U32 R23, RZ, RZ, R10 ;  /* 0x000000ffff172224 */ /* 0x000fe200078e000a */
[----:B------:R-:W-:Y:S01]  /*16e0*/  ISETP.EQ.AND P4, PT, R28, 0x4, PT ;  /* 0x000000041c00780c */ /* 0x000fe20003f82270 */
[----:B------:R-:W-:Y:S01]  /*16f0*/  @P1 IMAD.MOV.U32 R23, RZ, RZ, R11 ;  /* 0x000000ffff171224 */ /* 0x000fe200078e000b */
[----:B------:R-:W-:Y:S01]  /*1700*/  @P2 MOV R26, R11 ;  /* 0x0000000b001a2202 */ /* 0x000fe20000000f00 */
[----:B------:R-:W-:Y:S01]  /*1710*/  @P1 IMAD.MOV.U32 R26, RZ, RZ, R12 ;  /* 0x000000ffff1a1224 */ /* 0x000fe200078e000c */
[----:B------:R-:W-:Y:S01]  /*1720*/  @P0 MOV R23, R12 ;  /* 0x0000000c00170202 */ /* 0x000fe20000000f00 */
[----:B------:R-:W-:-:S04]  /*1730*/  @P0 IMAD.MOV.U32 R26, RZ, RZ, R13 ;  /* 0x000000ffff1a0224 */ /* 0x000fc800078e000d */
[----:B------:R-:W-:Y:S01]  /*1740*/  @P3 IMAD.MOV.U32 R23, RZ, RZ, R13 ;  /* 0x000000ffff173224 */ /* 0x000fe200078e000d */
[----:B------:R-:W-:Y:S01]  /*1750*/  @P3 MOV R26, R16 ;  /* 0x00000010001a3202 */ /* 0x000fe20000000f00 */
[----:B------:R-:W-:Y:S02]  /*1760*/  @P5 IMAD.MOV.U32 R23, RZ, RZ, R16 ;  /* 0x000000ffff175224 */ /* 0x000fe400078e0010 */
[----:B------:R-:W-:Y:S01]  /*1770*/  @P5 IMAD.MOV.U32 R26, RZ, RZ, R27 ;  /* 0x000000ffff1a5224 */ /* 0x000fe200078e001b */
[----:B------:R-:W-:Y:S01]  /*1780*/  @P4 MOV R23, R27 ;  /* 0x0000001b00174202 */ /* 0x000fe20000000f00 */
[----:B------:R-:W-:Y:S06]  /*1790*/  @!P6 BRA `(.L_x_38) ;  /* 0x00000000002ce947 */ /* 0x000fec0003800000 */
[----:B------:R-:W-:Y:S01]  /*17a0*/  ISETP.EQ.AND P6, PT, R28, 0x8, PT ;  /* 0x000000081c00780c */ /* 0x000fe20003fc2270 */
[----:B------:R-:W-:Y:S01]  /*17b0*/  @P2 IMAD.MOV.U32 R28, RZ, RZ, R8 ;  /* 0x000000ffff1c2224 */ /* 0x000fe200078e0008 */
[----:B------:R-:W-:Y:S01]  /*17c0*/  LOP3.LUT R29, R29, 0x1f, RZ, 0xc0, !PT ;  /* 0x0000001f1d1d7812 */ /* 0x000fe200078ec0ff */
[----:B------:R-:W-:Y:S01]  /*17d0*/  @P1 IMAD.MOV.U32 R28, RZ, RZ, R10 ;  /* 0x000000ffff1c1224 */ /* 0x000fe200078e000a */
[----:B------:R-:W-:Y:S01]  /*17e0*/  @P0 MOV R28, R11 ;  /* 0x0000000b001c0202 */ /* 0x000fe20000000f00 */
[----:B------:R-:W-:Y:S01]  /*17f0*/  @P3 IMAD.MOV.U32 R28, RZ, RZ, R12 ;  /* 0x000000ffff1c3224 */ /* 0x000fe200078e000c */
[----:B------:R-:W-:Y:S01]  /*1800*/  SHF.L.W.U32.HI R26, R23, R29, R26 ;  /* 0x0000001d171a7219 */ /* 0x000fe20000010e1a */
[----:B------:R-:W-:Y:S01]  /*1810*/  @P5 IMAD.MOV.U32 R28, RZ, RZ, R13 ;  /* 0x000000ffff1c5224 */ /* 0x000fe200078e000d */
[----:B------:R-:W-:-:S05]  /*1820*/  @P4 MOV R28, R16 ;  /* 0x00000010001c4202 */ /* 0x000fca0000000f00 */
[----:B------:R-:W-:-:S05]  /*1830*/  @P6 IMAD.MOV.U32 R28, RZ, RZ, R27 ;  /* 0x000000ffff1c6224 */ /* 0x000fca00078e001b */
[----:B------:R-:W-:-:S07]  /*1840*/  SHF.L.W.U32.HI R23, R28, R29, R23 ;  /* 0x0000001d1c177219 */ /* 0x000fce0000010e17 */
.L_x_38:
[----:B------:R-:W-:Y:S05]  /*1850*/  BSYNC.RECONVERGENT B4 ;  /* 0x0000000000047941 */ /* 0x000fea0003800200 */
.L_x_37:
[--C-:B------:R-:W-:Y:S01]  /*1860*/  SHF.L.W.U32.HI R28, R23, 0x2, R26.reuse ;  /* 0x00000002171c7819 */ /* 0x100fe20000010e1a */
[----:B------:R-:W-:Y:S01]  /*1870*/  UMOV UR4, 0x54442d19 ;  /* 0x54442d1900047882 */ /* 0x000fe20000000000 */
[----:B------:R-:W-:Y:S01]  /*1880*/  ISETP.GE.AND P0, PT, R19, RZ, PT ;  /* 0x000000ff1300720c */ /* 0x000fe20003f06270 */
[----:B------:R-:W-:Y:S01]  /*1890*/  UMOV UR5, 0x3bf921fb ;  /* 0x3bf921fb00057882 */ /* 0x000fe20000000000 */
[----:B------:R-:W-:Y:S02]  /*18a0*/  LOP3.LUT R19, R28, R19, RZ, 0x3c, !PT ;  /* 0x000000131c137212 */ /* 0x000fe400078e3cff */
[----:B------:R-:W-:Y:S02]  /*18b0*/  SHF.R.U32.HI R27, RZ, 0x1e, R26 ;  /* 0x0000001eff1b7819 */ /* 0x000fe4000001161a */
[----:B------:R-:W-:Y:S01]  /*18c0*/  ISETP.GE.AND P1, PT, R19, RZ, PT ;  /* 0x000000ff1300720c */ /* 0x000fe20003f26270 */
[----:B------:R-:W-:Y:S01]  /*18d0*/  IMAD.SHL.U32 R19, R23, 0x4, RZ ;  /* 0x0000000417137824 */ /* 0x000fe200078e00ff */
[----:B------:R-:W-:-:S02]  /*18e0*/  SHF.R.S32.HI R26, RZ, 0x1f, R28 ;  /* 0x0000001fff1a7819 */ /* 0x000fc4000001141c */
[----:B------:R-:W-:Y:S02]  /*18f0*/  LEA.HI R23, R28, R27, RZ, 0x1 ;  /* 0x0000001b1c177211 */ /* 0x000fe400078f08ff */
[C---:B------:R-:W-:Y:S02]  /*1900*/  LOP3.LUT R27, R26.reuse, R28, RZ, 0x3c, !PT ;  /* 0x0000001c1a1b7212 */ /* 0x040fe400078e3cff */
[----:B------:R-:W-:Y:S02]  /*1910*/  LOP3.LUT R26, R26, R19, RZ, 0x3c, !PT ;  /* 0x000000131a1a7212 */ /* 0x000fe400078e3cff */
[----:B------:R-:W-:-:S04]  /*1920*/  IADD3 R19, PT, PT, -R23, RZ, RZ ;  /* 0x000000ff17137210 */ /* 0x000fc80007ffe1ff */
[----:B------:R-:W0:Y:S01]  /*1930*/  I2F.F64.S64 R26, R26 ;  /* 0x0000001a001a7312 */ /* 0x000e220000301c00 */
[----:B------:R-:W-:Y:S01]  /*1940*/  @!P0 IMAD.MOV.U32 R23, RZ, RZ, R19 ;  /* 0x000000ffff178224 */ /* 0x000fe200078e0013 */
[----:B0-----:R-:W-:-:S10]  /*1950*/  DMUL R28, R26, UR4 ;  /* 0x000000041a1c7c28 */ /* 0x001fd40008000000 */
[----:B------:R-:W0:Y:S02]  /*1960*/  F2F.F32.F64 R28, R28 ;  /* 0x0000001c001c7310 */ /* 0x000e240000301000 */
[----:B0-----:R-:W-:-:S07]  /*1970*/  FSEL R28, -R28, R28, !P1 ;  /* 0x0000001c1c1c7208 */ /* 0x001fce0004800100 */
.L_x_35:
[----:B------:R-:W-:Y:S05]  /*1980*/  BSYNC.RECONVERGENT B3 ;  /* 0x0000000000037941 */ /* 0x000fea0003800200 */
.L_x_34:
[C---:B------:R-:W-:Y:S01]  /*1990*/  LOP3.LUT R19, R23.reuse, 0x1, RZ, 0xc0, !PT ;  /* 0x0000000117137812 */ /* 0x040fe200078ec0ff */
[----:B------:R-:W-:Y:S02]  /*19a0*/  VIADD R23, R23, 0x1 ;  /* 0x0000000117177836 */ /* 0x000fe40000000000 */
[----:B------:R-:W-:Y:S01]  /*19b0*/  FMUL R26, R28, R28 ;  /* 0x0000001c1c1a7220 */ /* 0x000fe20000400000 */
[----:B------:R-:W-:Y:S01]  /*19c0*/  IMAD.MOV.U32 R27, RZ, RZ, 0x3c0885e4 ;  /* 0x3c0885e4ff1b7424 */ /* 0x000fe200078e00ff */
[----:B------:R-:W-:Y:S01]  /*19d0*/  ISETP.NE.U32.AND P0, PT, R19, 0x1, PT ;  /* 0x000000011300780c */ /* 0x000fe20003f05070 */
[----:B------:R-:W-:Y:S01]  /*19e0*/  IMAD.MOV.U32 R29, RZ, RZ, 0x3e2aaaa8 ;  /* 0x3e2aaaa8ff1d7424 */ /* 0x000fe200078e00ff */
[----:B------:R-:W-:Y:S01]  /*19f0*/  MOV R19, 0x37cbac00 ;  /* 0x37cbac0000137802 */ /* 0x000fe20000000f00 */
[----:B-----5:R-:W-:Y:S01]  /*1a00*/  FMUL R20, R5, R20 ;  /* 0x0000001405147220 */ /* 0x020fe20000400000 */
[----:B------:R-:W-:Y:S01]  /*1a10*/  LOP3.LUT P1, RZ, R23, 0x2, RZ, 0xc0, !PT ;  /* 0x0000000217ff7812 */ /* 0x000fe2000782c0ff */
[----:B------:R-:W-:Y:S01]  /*1a20*/  UMOV UR4, 0x1a63c1f8 ;  /* 0x1a63c1f800047882 */ /* 0x000fe20000000000 */
[----:B------:R-:W-:Y:S01]  /*1a30*/  FSEL R27, R27, 0.041666727513074874878, !P0 ;  /* 0x3d2aaabb1b1b7808 */ /* 0x000fe20004000000 */
[----:B------:R-:W-:Y:S01]  /*1a40*/  FFMA R23, R26, R19, -0.0013887860113754868507 ;  /* 0xbab607ed1a177423 */ /* 0x000fe20000000013 */
[----:B------:R-:W-:Y:S01]  /*1a50*/  FSEL R29, -R29, -0.4999999701976776123, !P0 ;  /* 0xbeffffff1d1d7808 */ /* 0x000fe20004000100 */
[----:B------:R-:W-:-:S03]  /*1a60*/  UMOV UR5, 0x404ca5dc ;  /* 0x404ca5dc00057882 */ /* 0x000fc60000000000 */
[----:B------:R-:W-:-:S05]  /*1a70*/  FSEL R23, R23, -0.00019574658654164522886, P0 ;  /* 0xb94d415317177808 */ /* 0x000fca0000000000 */
[----:B------:R-:W-:Y:S01]  /*1a80*/  FFMA R27, R26, R23, R27 ;  /* 0x000000171a1b7223 */ /* 0x000fe2000000001b */
[----:B------:R-:W-:-:S03]  /*1a90*/  FSEL R23, R28, 1, !P0 ;  /* 0x3f8000001c177808 */ /* 0x000fc60004000000 */
[C---:B------:R-:W-:Y:S02]  /*1aa0*/  FFMA R27, R26.reuse, R27, R29 ;  /* 0x0000001b1a1b7223 */ /* 0x040fe4000000001d */
[----:B------:R-:W-:-:S04]  /*1ab0*/  FFMA R26, R26, R23, RZ ;  /* 0x000000171a1a7223 */ /* 0x000fc800000000ff */
[----:B------:R-:W-:-:S04]  /*1ac0*/  FFMA R23, R26, R27, R23 ;  /* 0x0000001b1a177223 */ /* 0x000fc80000000017 */
[----:B------:R-:W-:-:S04]  /*1ad0*/  @P1 FADD R23, RZ, -R23 ;  /* 0x80000017ff171221 */ /* 0x000fc80000000000 */
[----:B------:R-:W-:Y:S01]  /*1ae0*/  FMUL R23, R23, R20 ;  /* 0x0000001417177220 */ /* 0x000fe20000400000 */
[----:B------:R-:W-:-:S03]  /*1af0*/  HFMA2 R20, -RZ, RZ, 1.75, 0 ;  /* 0x3f000000ff147431 */ /* 0x000fc600000001ff */
        /* <DEDUP_REMOVED lines=12> */
[----:B------:R-:W-:Y:S02]  /*1bc0*/  FSETP.GT.AND P1, PT, R21, 0.56000000238418579102, PT ;  /* 0x3f0f5c291500780b */ /* 0x000fe40003f24000 */
[----:B------:R-:W-:-:S04]  /*1bd0*/  FSEL R28, R28, |R21|, P0 ;  /* 0x400000151c1c7208 */ /* 0x000fc80000000000 */
[----:B------:R-:W-:Y:S01]  /*1be0*/  LOP3.LUT R23, R28, 0x80000000, R21, 0xb8, !PT ;  /* 0x800000001c177812 */ /* 0x000fe200078eb815 */
[----:B------:R-:W-:Y:S01]  /*1bf0*/  IMAD.MOV.U32 R21, RZ, RZ, 0x3d10ecef ;  /* 0x3d10ecefff157424 */ /* 0x000fe200078e00ff */
[----:B------:R-:W-:-:S03]  /*1c00*/  LEA R28, R17, R18, 0x18 ;  /* 0x00000012111c7211 */ /* 0x000fc600078ec0ff */
        /* <DEDUP_REMOVED lines=10> */
[----:B------:R-:W-:-:S04]  /*1cb0*/  @!P1 FFMA R23, R27, 0.93318945169448852539, R26 ;  /* 0x3f6ee5811b179823 */ /* 0x000fc8000000001a */
[----:B------:R-:W-:-:S04]  /*1cc0*/  @P0 FADD R23, R23, R23 ;  /* 0x0000001717170221 */ /* 0x000fc80000000000 */
[----:B------:R0:W1:Y:S02]  /*1cd0*/  F2F.F64.F32 R26, R23 ;  /* 0x00000017001a7310 */ /* 0x0000640000201800 */
[----:B0-----:R-:W2:Y:S01]  /*1ce0*/  LDG.E R23, desc[UR16][R14.64+0x4] ;  /* 0x000004100e177981 */ /* 0x001ea2000c1e1900 */
[----:B-1----:R-:W-:-:S10]  /*1cf0*/  DMUL R26, R26, UR4 ;  /* 0x000000041a1a7c28 */ /* 0x002fd40008000000 */
[----:B------:R0:W1:Y:S02]  /*1d00*/  F2F.F32.F64 R26, R26 ;  /* 0x0000001a001a7310 */ /* 0x0000640000301000 */
[----:B0-----:R-:W3:Y:S01]  /*1d10*/  LDG.E R27, desc[UR16][R14.64+0xc] ;  /* 0x00000c100e1b7981 */ /* 0x001ee2000c1e1900 */
[----:B-1----:R-:W-:-:S06]  /*1d20*/  FMUL R29, R26, 4 ;  /* 0x408000001a1d7820 */ /* 0x002fcc0000400000 */
[----:B------:R-:W0:Y:S02]  /*1d30*/  F2I.FLOOR.NTZ R29, R29 ;  /* 0x0000001d001d7305 */ /* 0x000e240000207100 */
[----:B0-----:R-:W-:Y:S01]  /*1d40*/  LEA R29, R29, R28, 0x2 ;  /* 0x0000001c1d1d7211 */ /* 0x001fe200078e10ff */
[----:B------:R-:W-:-:S05]  /*1d50*/  IMAD.MOV.U32 R28, RZ, RZ, 0x2 ;  /* 0x00000002ff1c7424 */ /* 0x000fca00078e00ff */
[----:B------:R0:W-:Y:S04]  /*1d60*/  ATOMS.ADD RZ, [R29], R28 ;  /* 0x0000001c1dff738c */ /* 0x0001e80000000000 */
[----:B0-----:R-:W4:Y:S01]  /*1d70*/  LDG.E R28, desc[UR16][R14.64+0x8] ;  /* 0x000008100e1c7981 */ /* 0x001f22000c1e1900 */
[----:B------:R-:W-:Y:S01]  /*1d80*/  BSSY.RECONVERGENT B3, `(.L_x_39) ;  /* 0x0000066000037945 */ /* 0x000fe20003800200 */
[----:B--2---:R-:W-:Y:S01]  /*1d90*/  FMUL R22, R22, R23 ;  /* 0x0000001716167220 */ /* 0x004fe20000400000 */
[----:B---3--:R-:W-:-:S04]  /*1da0*/  FADD R23, -R24, R27 ;  /* 0x0000001b18177221 */ /* 0x008fc80000000100 */
[----:B------:R-:W-:-:S06]  /*1db0*/  FMUL R24, R23, 0.63661974668502807617 ;  /* 0x3f22f98317187820 */ /* 0x000fcc0000400000 */
[----:B------:R-:W0:Y:S01]  /*1dc0*/  F2I.NTZ R24, R24 ;  /* 0x0000001800187305 */ /* 0x000e220000203100 */
[----:B------:R-:W-:Y:S02]  /*1dd0*/  FSETP.GE.AND P0, PT, |R23|, 105615, PT ;  /* 0x47ce47801700780b */ /* 0x000fe40003f06200 */
[----:B0-----:R-:W-:-:S05]  /*1de0*/  I2FP.F32.S32 R26, R24 ;  /* 0x00000018001a7245 */ /* 0x001fca0000201400 */
[----:B------:R-:W-:-:S04]  /*1df0*/  FFMA R27, R26, -1.5707962512969970703, R23 ;  /* 0xbfc90fda1a1b7823 */ /* 0x000fc80000000017 */
[----:B------:R-:W-:-:S04]  /*1e00*/  FFMA R27, R26, -7.5497894158615963534e-08, R27 ;  /* 0xb3a221681a1b7823 */ /* 0x000fc8000000001b */
[----:B------:R-:W-:Y:S01]  /*1e10*/  FFMA R26, R26, -5.3903029534742383927e-15, R27 ;  /* 0xa7c234c51a1a7823 */ /* 0x000fe2000000001b */
[----:B----4-:R-:W-:Y:S01]  /*1e20*/  FMUL R25, R25, R28 ;  /* 0x0000001c19197220 */ /* 0x010fe20000400000 */
[----:B------:R-:W-:Y:S06]  /*1e30*/  @!P0 BRA `(.L_x_40) ;  /* 0x0000000400688947 */ /* 0x000fec0003800000 */
        /* <DEDUP_REMOVED lines=8> */
.L_x_41:
        /* <DEDUP_REMOVED lines=53> */
[----:B------:R-:W-:Y:S02]  /*2210*/  @P2 IMAD.MOV.U32 R26, RZ, RZ, R8 ;  /* 0x000000ffff1a2224 */ /* 0x000fe400078e0008 */
[----:B------:R-:W-:Y:S01]  /*2220*/  @P1 IMAD.MOV.U32 R26, RZ, RZ, R10 ;  /* 0x000000ffff1a1224 */ /* 0x000fe200078e000a */
[----:B------:R-:W-:Y:S01]  /*2230*/  @P0 MOV R26, R11 ;  /* 0x0000000b001a0202 */ /* 0x000fe20000000f00 */
[----:B------:R-:W-:Y:S02]  /*2240*/  @P3 IMAD.MOV.U32 R26, RZ, RZ, R12 ;  /* 0x000000ffff1a3224 */ /* 0x000fe400078e000c */
[----:B------:R-:W-:Y:S01]  /*2250*/  @P5 IMAD.MOV.U32 R26, RZ, RZ, R13 ;  /* 0x000000ffff1a5224 */ /* 0x000fe200078e000d */
[----:B------:R-:W-:-:S05]  /*2260*/  @P4 MOV R26, R16 ;  /* 0x00000010001a4202 */ /* 0x000fca0000000f00 */
[----:B------:R-:W-:Y:S01]  /*2270*/  @P6 IMAD.MOV.U32 R26, RZ, RZ, R27 ;  /* 0x000000ffff1a6224 */ /* 0x000fe200078e001b */
[----:B------:R-:W-:-:S04]  /*2280*/  LOP3.LUT R27, R28, 0x1f, RZ, 0xc0, !PT ;  /* 0x0000001f1c1b7812 */ /* 0x000fc800078ec0ff */
[-C--:B------:R-:W-:Y:S02]  /*2290*/  SHF.L.W.U32.HI R29, R24, R27.reuse, R29 ;  /* 0x0000001b181d7219 */ /* 0x080fe40000010e1d */
[----:B------:R-:W-:-:S07]  /*22a0*/  SHF.L.W.U32.HI R24, R26, R27, R24 ;  /* 0x0000001b1a187219 */ /* 0x000fce0000010e18 */
.L_x_43:
[----:B------:R-:W-:Y:S05]  /*22b0*/  BSYNC.RECONVERGENT B4 ;  /* 0x0000000000047941 */ /* 0x000fea0003800200 */
.L_x_42:
        /* <DEDUP_REMOVED lines=18> */
.L_x_40:
[----:B------:R-:W-:Y:S05]  /*23e0*/  BSYNC.RECONVERGENT B3 ;  /* 0x0000000000037941 */ /* 0x000fea0003800200 */
.L_x_39:
[----:B------:R-:W-:Y:S01]  /*23f0*/  LOP3.LUT R23, R24, 0x1, RZ, 0xc0, !PT ;  /* 0x0000000118177812 */ /* 0x000fe200078ec0ff */
[----:B------:R-:W-:Y:S01]  /*2400*/  FMUL R28, R26, R26 ;  /* 0x0000001a1a1c7220 */ /* 0x000fe20000400000 */
[----:B------:R-:W-:Y:S01]  /*2410*/  IMAD.MOV.U32 R27, RZ, RZ, 0x3e2aaaa8 ;  /* 0x3e2aaaa8ff1b7424 */ /* 0x000fe200078e00ff */
[----:B------:R-:W-:Y:S01]  /*2420*/  IADD3 R24, PT, PT, R24, 0x1, RZ ;  /* 0x0000000118187810 */ /* 0x000fe20007ffe0ff */
[----:B------:R-:W-:Y:S01]  /*2430*/  UMOV UR4, 0x1a63c1f8 ;  /* 0x1a63c1f800047882 */ /* 0x000fe20000000000 */
[----:B------:R-:W-:Y:S01]  /*2440*/  ISETP.NE.U32.AND P0, PT, R23, 0x1, PT ;  /* 0x000000011700780c */ /* 0x000fe20003f05070 */
[----:B------:R-:W-:Y:S01]  /*2450*/  FFMA R19, R28, R19, -0.0013887860113754868507 ;  /* 0xbab607ed1c137423 */ /* 0x000fe20000000013 */
[----:B------:R-:W-:Y:S01]  /*2460*/  IMAD.MOV.U32 R23, RZ, RZ, 0x3c0885e4 ;  /* 0x3c0885e4ff177424 */ /* 0x000fe200078e00ff */
[----:B------:R-:W-:Y:S01]  /*2470*/  LOP3.LUT P1, RZ, R24, 0x2, RZ, 0xc0, !PT ;  /* 0x0000000218ff7812 */ /* 0x000fe2000782c0ff */
[----:B------:R-:W-:Y:S01]  /*2480*/  UMOV UR5, 0x404ca5dc ;  /* 0x404ca5dc00057882 */ /* 0x000fe20000000000 */
[----:B------:R-:W-:-:S02]  /*2490*/  FSEL R27, -R27, -0.4999999701976776123, !P0 ;  /* 0xbeffffff1b1b7808 */ /* 0x000fc40004000100 */
[----:B------:R-:W-:Y:S02]  /*24a0*/  FSEL R19, R19, -0.00019574658654164522886, P0 ;  /* 0xb94d415313137808 */ /* 0x000fe40000000000 */
[----:B------:R-:W-:Y:S02]  /*24b0*/  FSEL R23, R23, 0.041666727513074874878, !P0 ;  /* 0x3d2aaabb17177808 */ /* 0x000fe40004000000 */
[----:B------:R-:W-:-:S03]  /*24c0*/  IADD3 R18, PT, PT, R18, 0x1680, RZ ;  /* 0x0000168012127810 */ /* 0x000fc60007ffe0ff */
[----:B------:R-:W-:Y:S01]  /*24d0*/  FFMA R23, R28, R19, R23 ;  /* 0x000000131c177223 */ /* 0x000fe20000000017 */
[----:B------:R-:W-:Y:S02]  /*24e0*/  FSEL R19, R26, 1, !P0 ;  /* 0x3f8000001a137808 */ /* 0x000fe40004000000 */
[----:B------:R-:W-:Y:S01]  /*24f0*/  LEA R18, R17, R18, 0x18 ;  /* 0x0000001211127211 */ /* 0x000fe200078ec0ff */
[C---:B------:R-:W-:Y:S02]  /*2500*/  FFMA R23, R28.reuse, R23, R27 ;  /* 0x000000171c177223 */ /* 0x040fe4000000001b */
[----:B------:R-:W-:-:S04]  /*2510*/  FFMA R28, R28, R19, RZ ;  /* 0x000000131c1c7223 */ /* 0x000fc800000000ff */
[----:B------:R-:W-:-:S04]  /*2520*/  FFMA R19, R28, R23, R19 ;  /* 0x000000171c137223 */ /* 0x000fc80000000013 */
[----:B------:R-:W-:-:S04]  /*2530*/  @P1 FADD R19, RZ, -R19 ;  /* 0x80000013ff131221 */ /* 0x000fc80000000000 */
        /* <DEDUP_REMOVED lines=8> */
[----:B------:R-:W-:Y:S01]  /*25c0*/  FMUL R23, R23, -0.5 ;  /* 0xbf00000017177820 */ /* 0x000fe20000400000 */
[----:B------:R-:W-:-:S03]  /*25d0*/  IMAD.MOV.U32 R20, RZ, RZ, 0x3fd774eb ;  /* 0x3fd774ebff147424 */ /* 0x000fc600078e00ff */
[----:B------:R-:W-:-:S04]  /*25e0*/  FFMA R23, R22, R23, 0.5 ;  /* 0x3f00000016177423 */ /* 0x000fc80000000017 */
[----:B------:R-:W-:-:S05]  /*25f0*/  FFMA R23, R22, R23, R22 ;  /* 0x0000001716177223 */ /* 0x000fca0000000016 */
[----:B------:R-:W-:Y:S02]  /*2600*/  FSEL R22, R23, RZ, P1 ;  /* 0x000000ff17167208 */ /* 0x000fe40000800000 */
[----:B------:R-:W-:Y:S02]  /*2610*/  FSETP.GT.AND P1, PT, R19, 0.56000000238418579102, PT ;  /* 0x3f0f5c291300780b */ /* 0x000fe40003f24000 */
[----:B------:R-:W-:-:S04]  /*2620*/  FSEL R22, R22, |R19|, P0 ;  /* 0x4000001316167208 */ /* 0x000fc80000000000 */
        /* <DEDUP_REMOVED lines=13> */
[----:B------:R-:W0:Y:S02]  /*2700*/  F2F.F64.F32 R20, R22 ;  /* 0x0000001600147310 */ /* 0x000e240000201800 */
[----:B0-----:R-:W-:-:S10]  /*2710*/  DMUL R20, R20, UR4 ;  /* 0x0000000414147c28 */ /* 0x001fd40008000000 */
[----:B------:R-:W0:Y:S02]  /*2720*/  F2F.F32.F64 R20, R20 ;  /* 0x0000001400147310 */ /* 0x000e240000301000 */
[----:B0-----:R-:W-:-:S06]  /*2730*/  FMUL R19, R20, 4 ;  /* 0x4080000014137820 */ /* 0x001fcc0000400000 */
[----:B------:R-:W0:Y:S02]  /*2740*/  F2I.FLOOR.NTZ R19, R19 ;  /* 0x0000001300137305 */ /* 0x000e240000207100 */
[----:B0-----:R-:W-:-:S05]  /*2750*/  IMAD R17, R19, 0x4, R18 ;  /* 0x0000000413117824 */ /* 0x001fca00078e0212 */
[----:B------:R1:W-:Y:S02]  /*2760*/  ATOMS.ADD RZ, [R17], R24 ;  /* 0x0000001811ff738c */ /* 0x0003e40000000000 */
.L_x_33:
[----:B------:R-:W-:Y:S05]  /*2770*/  BSYNC.RECONVERGENT B2 ;  /* 0x0000000000027941 */ /* 0x000fea0003800200 */
.L_x_31:
[----:B------:R-:W1:Y:S01]  /*2780*/  LDCU UR4, c[0x0][0x3a8] ;  /* 0x00007500ff0477ac */ /* 0x000e620008000800 */
[----:B------:R-:W-:Y:S01]  /*2790*/  IADD3 R9, PT, PT, R9, UR6, RZ ;  /* 0x0000000609097c10 */ /* 0x000fe2000fffe0ff */
[----:B-1----:R-:W-:-:S05]  /*27a0*/  IMAD.U32 R17, RZ, RZ, UR4 ;  /* 0x00000004ff117e24 */ /* 0x002fca000f8e00ff */
[----:B------:R-:W-:-:S13]  /*27b0*/  ISETP.GE.AND P0, PT, R9, R17, PT ;  /* 0x000000110900720c */ /* 0x000fda0003f06270 */
[----:B------:R-:W-:Y:S05]  /*27c0*/  @!P0 BRA `(.L_x_44) ;  /* 0xffffffdc00e88947 */ /* 0x000fea000383ffff */
.L_x_25:
[----:B------:R-:W-:Y:S05]  /*27d0*/  BSYNC.RECONVERGENT B0 ;  /* 0x0000000000007941 */ /* 0x000fea0003800200 */
.L_x_24:
[----:B------:R-:W-:-:S05]  /*27e0*/  VIADD R4, R4, 0x1 ;  /* 0x0000000104047836 */ /* 0x000fca0000000000 */
[----:B------:R-:W-:-:S13]  /*27f0*/  ISETP.NE.AND P0, PT, R4, R17, PT ;  /* 0x000000110400720c */ /* 0x000fda0003f05270 */
[----:B------:R-:W-:Y:S05]  /*2800*/  @P0 BRA `(.L_x_45) ;  /* 0xffffffdc00a40947 */ /* 0x000fea000383ffff */
[----:B------:R-:W-:Y:S05]  /*2810*/  BSYNC.RECONVERGENT B1 ;  /* 0x0000000000017941 */ /* 0x000fea0003800200 */
.L_x_23:
[----:B------:R-:W-:Y:S01]  /*2820*/  BAR.SYNC.DEFER_BLOCKING 0x0 ;  /* 0x0000000000007b1d */ /* 0x000fe20000010000 */
[----:B------:R-:W-:-:S13]  /*2830*/  ISETP.GT.U32.AND P0, PT, R0, 0x2cf, PT ;  /* 0x000002cf0000780c */ /* 0x000fda0003f04070 */
[----:B------:R-:W-:Y:S05]  /*2840*/  @P0 EXIT ;  /* 0x000000000000094d */ /* 0x000fea0003800000 */
[----:B0-----:R-:W0:Y:S01]  /*2850*/  I2F.U32.RP R8, UR18 ;  /* 0x0000001200087d06 */ /* 0x001e220008209000 */
        /* <DEDUP_REMOVED lines=8> */
[----:B0-----:R-:W-:-:S06]  /*28e0*/  IADD3 R4, PT, PT, R8, 0xffffffe, RZ ;  /* 0x0ffffffe08047810 */ /* 0x001fcc0007ffe0ff */
[----:B------:R0:W1:Y:S02]  /*28f0*/  F2I.FTZ.U32.TRUNC.NTZ R5, R4 ;  /* 0x0000000400057305 */ /* 0x000064000021f000 */
[----:B0-----:R-:W-:Y:S01]  /*2900*/  MOV R4, RZ ;  /* 0x000000ff00047202 */ /* 0x001fe20000000f00 */
[----:B-1----:R-:W-:-:S04]  /*2910*/  IMAD.MOV R9, RZ, RZ, -R5 ;  /* 0x000000ffff097224 */ /* 0x002fc800078e0a05 */
[----:B------:R-:W-:-:S04]  /*2920*/  IMAD R9, R9, UR18, RZ ;  /* 0x0000001209097c24 */ /* 0x000fc8000f8e02ff */
[----:B------:R-:W-:-:S06]  /*2930*/  IMAD.HI.U32 R8, R5, R9, R4 ;  /* 0x0000000905087227 */ /* 0x000fcc00078e0004 */
[----:B------:R-:W-:-:S04]  /*2940*/  IMAD.HI.U32 R5, R8, R7, RZ ;  /* 0x0000000708057227 */ /* 0x000fc800078e00ff */
[----:B------:R-:W-:-:S04]  /*2950*/  IMAD.MOV R2, RZ, RZ, -R5 ;  /* 0x000000ffff027224 */ /* 0x000fc800078e0a05 */
[----:B------:R-:W-:-:S05]  /*2960*/  IMAD R2, R2, UR18, R7 ;  /* 0x0000001202027c24 */ /* 0x000fca000f8e0207 */
[----:B------:R-:W-:-:S13]  /*2970*/  ISETP.GE.U32.AND P0, PT, R2, UR18, PT ;  /* 0x0000001202007c0c */ /* 0x000fda000bf06070 */
[----:B------:R-:W-:Y:S01]  /*2980*/  @P0 VIADD R2, R2, -UR18 ;  /* 0x8000001202020c36 */ /* 0x000fe20008000000 */
[----:B------:R-:W-:-:S04]  /*2990*/  @P0 IADD3 R5, PT, PT, R5, 0x1, RZ ;  /* 0x0000000105050810 */ /* 0x000fc80007ffe0ff */
[----:B------:R-:W-:-:S13]  /*29a0*/  ISETP.GE.U32.AND P1, PT, R2, UR18, PT ;  /* 0x0000001202007c0c */ /* 0x000fda000bf26070 */
[----:B------:R-:W-:Y:S01]  /*29b0*/  @P1 VIADD R5, R5, 0x1 ;  /* 0x0000000105051836 */ /* 0x000fe20000000000 */
[----:B------:R-:W-:-:S05]  /*29c0*/  @!P2 LOP3.LUT R5, RZ, UR18, RZ, 0x33, !PT ;  /* 0x00000012ff05ac12 */ /* 0x000fca000f8e33ff */
[----:B------:R-:W-:-:S05]  /*29d0*/  IMAD.IADD R10, R6, 0x1, R5 ;  /* 0x00000001060a7824 */ /* 0x000fca00078e0205 */
[C---:B------:R-:W-:Y:S02]  /*29e0*/  LOP3.LUT R2, R10.reuse, 0x3, RZ, 0xc0, !PT ;  /* 0x000000030a027812 */ /* 0x040fe400078ec0ff */
[----:B------:R-:W-:Y:S02]  /*29f0*/  ISETP.GE.U32.AND P1, PT, R10, 0x3, PT ;  /* 0x000000030a00780c */ /* 0x000fe40003f26070 */
[----:B------:R-:W-:-:S13]  /*2a00*/  ISETP.NE.AND P0, PT, R2, 0x3, PT ;  /* 0x000000030200780c */ /* 0x000fda0003f05270 */
[----:B------:R-:W-:Y:S05]  /*2a10*/  @!P0 BRA `(.L_x_47) ;  /* 0x0000000000888947 */ /* 0x000fea0003800000 */
[----:B------:R-:W0:Y:S01]  /*2a20*/  S2R R13, SR_CgaCtaId ;  /* 0x00000000000d7919 */ /* 0x000e220000008800 */
[----:B------:R-:W1:Y:S01]  /*2a30*/  LDC.64 R8, c[0x0][0x3a0] ;  /* 0x0000e800ff087b82 */ /* 0x000e620000000a00 */
[----:B------:R-:W-:Y:S01]  /*2a40*/  MOV R2, 0x400 ;  /* 0x0000040000027802 */ /* 0x000fe20000000f00 */
[----:B------:R-:W-:Y:S01]  /*2a50*/  IMAD R19, R3, 0x2d0, R0 ;  /* 0x000002d003137824 */ /* 0x000fe200078e0200 */
[----:B------:R-:W-:Y:S02]  /*2a60*/  IADD3 R10, PT, PT, R10, 0x1, RZ ;  /* 0x000000010a0a7810 */ /* 0x000fe40007ffe0ff */
[----:B------:R-:W-:Y:S01]  /*2a70*/  SHF.L.U32 R17, R0, 0x2, RZ ;  /* 0x0000000200117819 */ /* 0x000fe200000006ff */
[----:B------:R-:W-:Y:S01]  /*2a80*/  VIADD R16, R2, 0xb40 ;  /* 0x00000b4002107836 */ /* 0x000fe20000000000 */
[----:B------:R-:W-:Y:S01]  /*2a90*/  LOP3.LUT R11, R10, 0x3, RZ, 0xc0, !PT ;  /* 0x000000030a0b7812 */ /* 0x000fe200078ec0ff */
[----:B------:R-:W3:Y:S01]  /*2aa0*/  LDC.64 R6, c[0x0][0x390] ;  /* 0x0000e400ff067b82 */ /* 0x000ee20000000a00 */
[----:B------:R-:W-:-:S03]  /*2ab0*/  VIADD R12, R2, 0x1680 ;  /* 0x00001680020c7836 */ /* 0x000fc60000000000 */
[----:B------:R-:W-:Y:S02]  /*2ac0*/  IMAD R0, R11, UR18, R0 ;  /* 0x000000120b007c24 */ /* 0x000fe4000f8e0200 */
[----:B--2---:R-:W-:Y:S02]  /*2ad0*/  IMAD.MOV R18, RZ, RZ, -R11 ;  /* 0x000000ffff127224 */ /* 0x004fe400078e0a0b */
[----:B------:R-:W2:Y:S01]  /*2ae0*/  LDC.64 R4, c[0x0][0x398] ;  /* 0x0000e600ff047b82 */ /* 0x000ea20000000a00 */
[C---:B0-----:R-:W-:Y:S02]  /*2af0*/  LEA R2, R13.reuse, R2, 0x18 ;  /* 0x000000020d027211 */ /* 0x041fe400078ec0ff */
[C---:B------:R-:W-:Y:S02]  /*2b00*/  LEA R16, R13.reuse, R16, 0x18 ;  /* 0x000000100d107211 */ /* 0x040fe400078ec0ff */
[----:B------:R-:W-:-:S07]  /*2b10*/  LEA R26, R13, R12, 0x18 ;  /* 0x0000000c0d1a7211 */ /* 0x000fce00078ec0ff */
.L_x_48:
[--C-:B------:R-:W-:Y:S01]  /*2b20*/  IMAD.IADD R20, R2, 0x1, R17.reuse ;  /* 0x0000000102147824 */ /* 0x100fe200078e0211 */
[----:B------:R-:W-:Y:S01]  /*2b30*/  IADD3 R22, PT, PT, R16, R17, RZ ;  /* 0x0000001110167210 */ /* 0x000fe20007ffe0ff */
[----:B------:R-:W-:Y:S01]  /*2b40*/  IMAD.IADD R24, R26, 0x1, R17 ;  /* 0x000000011a187824 */ /* 0x000fe200078e0211 */
[----:B0-----:R-:W0:Y:S01]  /*2b50*/  LDC R28, c[0x0][0x360] ;  /* 0x0000d800ff1c7b82 */ /* 0x001e220000000800 */
[C---:B---3--:R-:W-:Y:S01]  /*2b60*/  IMAD.WIDE.U32 R10, R19.reuse, 0x4, R6 ;  /* 0x00000004130a7825 */ /* 0x048fe200078e0006 */
[----:B------:R-:W3:Y:S03]  /*2b70*/  LDS R21, [R20] ;  /* 0x0000000014157984 */ /* 0x000ee60000000800 */
[C---:B--2---:R-:W-:Y:S01]  /*2b80*/  IMAD.WIDE.U32 R12, R19.reuse, 0x4, R4 ;  /* 0x00000004130c7825 */ /* 0x044fe200078e0004 */
[----:B------:R-:W2:Y:S03]  /*2b90*/  LDS R23, [R22] ;  /* 0x0000000016177984 */ /* 0x000ea60000000800 */
[----:B-1----:R-:W-:Y:S01]  /*2ba0*/  IMAD.WIDE.U32 R14, R19, 0x4, R8 ;  /* 0x00000004130e7825 */ /* 0x002fe200078e0008 */
[----:B------:R-:W1:Y:S03]  /*2bb0*/  LDS R25, [R24] ;  /* 0x0000000018197984 */ /* 0x000e660000000800 */
[----:B------:R-:W-:-:S02]  /*2bc0*/  VIADD R18, R18, 0x1 ;  /* 0x0000000112127836 */ /* 0x000fc40000000000 */
[----:B------:R-:W-:-:S03]  /*2bd0*/  VIADD R19, R19, UR18 ;  /* 0x0000001213137c36 */ /* 0x000fc60008000000 */
[----:B------:R-:W-:Y:S02]  /*2be0*/  ISETP.NE.AND P0, PT, R18, RZ, PT ;  /* 0x000000ff1200720c */ /* 0x000fe40003f05270 */
[----:B0-----:R-:W-:Y:S01]  /*2bf0*/  LEA R17, R28, R17, 0x2 ;  /* 0x000000111c117211 */ /* 0x001fe200078e10ff */
[----:B---3--:R0:W-:Y:S04]  /*2c00*/  STG.E desc[UR16][R10.64], R21 ;  /* 0x000000150a007986 */ /* 0x0081e8000c101910 */
[----:B--2---:R0:W-:Y:S04]  /*2c10*/  STG.E desc[UR16][R12.64], R23 ;  /* 0x000000170c007986 */ /* 0x0041e8000c101910 */
[----:B-1----:R0:W-:Y:S02]  /*2c20*/  STG.E desc[UR16][R14.64], R25 ;  /* 0x000000190e007986 */ /* 0x0021e4000c101910 */
[----:B------:R-:W-:Y:S05]  /*2c30*/  @P0 BRA `(.L_x_48) ;  /* 0xfffffffc00b80947 */ /* 0x000fea000383ffff */
.L_x_47:
[----:B------:R-:W-:Y:S05]  /*2c40*/  BSYNC.RECONVERGENT B0 ;  /* 0x0000000000007941 */ /* 0x000fea0003800200 */
.L_x_46:
[----:B------:R-:W-:Y:S05]  /*2c50*/  @!P1 EXIT ;  /* 0x000000000000994d */ /* 0x000fea0003800000 */
[----:B------:R-:W1:Y:S01]  /*2c60*/  S2UR UR6, SR_CgaCtaId ;  /* 0x00000000000679c3 */ /* 0x000e620000008800 */
[----:B------:R-:W-:Y:S01]  /*2c70*/  UMOV UR4, 0x400 ;  /* 0x0000040000047882 */ /* 0x000fe20000000000 */
[----:B------:R-:W-:Y:S01]  /*2c80*/  IMAD R8, R3, 0x2d0, R0 ;  /* 0x000002d003087824 */ /* 0x000fe200078e0200 */
[----:B------:R-:W-:Y:S01]  /*2c90*/  UIADD3 UR5, UPT, UPT, UR4, 0x1680, URZ ;  /* 0x0000168004057890 */ /* 0x000fe2000fffe0ff */
[----:B------:R-:W-:Y:S01]  /*2ca0*/  BSSY.RECONVERGENT B0, `(.L_x_49) ;  /* 0x0000042000007945 */ /* 0x000fe20003800200 */
[----:B------:R-:W-:Y:S01]  /*2cb0*/  UIADD3 UR7, UPT, UPT, UR4, 0xb40, URZ ;  /* 0x00000b4004077890 */ /* 0x000fe2000fffe0ff */
[----:B------:R-:W-:Y:S01]  /*2cc0*/  IMAD.SHL.U32 R4, R0, 0x4, RZ ;  /* 0x0000000400047824 */ /* 0x000fe200078e00ff */
[----:B------:R-:W-:Y:S01]  /*2cd0*/  IADD3 R2, PT, PT, R8, UR18, RZ ;  /* 0x0000001208027c10 */ /* 0x000fe2000fffe0ff */
[----:B------:R-:W3:Y:S08]  /*2ce0*/  LDC R5, c[0x0][0x360] ;  /* 0x0000d800ff057b82 */ /* 0x000ef00000000800 */
[----:B------:R-:W4:Y:S08]  /*2cf0*/  LDC.64 R6, c[0x0][0x3a0] ;  /* 0x0000e800ff067b82 */ /* 0x000f300000000a00 */
[----:B0-----:R-:W0:Y:S01]  /*2d00*/  LDC.64 R12, c[0x0][0x390] ;  /* 0x0000e400ff0c7b82 */ /* 0x001e220000000a00 */
[----:B-1----:R-:W-:-:S02]  /*2d10*/  ULEA UR4, UR6, UR4, 0x18 ;  /* 0x0000000406047291 */ /* 0x002fc4000f8ec0ff */
[----:B------:R-:W-:Y:S02]  /*2d20*/  ULEA UR5, UR6, UR5, 0x18 ;  /* 0x0000000506057291 */ /* 0x000fe4000f8ec0ff */
[----:B------:R-:W-:Y:S02]  /*2d30*/  ULEA UR7, UR6, UR7, 0x18 ;  /* 0x0000000706077291 */ /* 0x000fe4000f8ec0ff */
[----:B------:R-:W-:Y:S01]  /*2d40*/  ULEA UR13, UR18, UR4, 0x2 ;  /* 0x00000004120d7291 */ /* 0x000fe2000f8e10ff */
[----:B------:R-:W1:Y:S01]  /*2d50*/  LDC.64 R14, c[0x0][0x398] ;  /* 0x0000e600ff0e7b82 */ /* 0x000e620000000a00 */
[C-C-:B---3--:R-:W-:Y:S01]  /*2d60*/  IMAD R3, R5.reuse, 0x2, R8.reuse ;  /* 0x0000000205037824 */ /* 0x148fe200078e0208 */
[----:B------:R-:W-:Y:S01]  /*2d70*/  ULEA UR14, UR18, UR4, 0x3 ;  /* 0x00000004120e7291 */ /* 0x000fe2000f8e18ff */
[----:B------:R-:W-:Y:S01]  /*2d80*/  IMAD R9, R5, 0x3, R8 ;  /* 0x0000000305097824 */ /* 0x000fe200078e0208 */
[----:B------:R-:W-:Y:S02]  /*2d90*/  UIMAD UR15, UR18, 0xc, UR4 ;  /* 0x0000000c120f78a4 */ /* 0x000fe4000f8e0204 */
[----:B------:R-:W-:-:S02]  /*2da0*/  ULEA UR6, UR18, UR5, 0x2 ;  /* 0x0000000512067291 */ /* 0x000fc4000f8e10ff */
[----:B------:R-:W-:Y:S02]  /*2db0*/  ULEA UR8, UR18, UR5, 0x3 ;  /* 0x0000000512087291 */ /* 0x000fe4000f8e18ff */
[----:B------:R-:W-:Y:S02]  /*2dc0*/  UIMAD UR9, UR18, 0xc, UR5 ;  /* 0x0000000c120978a4 */ /* 0x000fe4000f8e0205 */
[----:B------:R-:W-:Y:S02]  /*2dd0*/  ULEA UR10, UR18, UR7, 0x2 ;  /* 0x00000007120a7291 */ /* 0x000fe4000f8e10ff */
[----:B------:R-:W-:Y:S02]  /*2de0*/  ULEA UR11, UR18, UR7, 0x3 ;  /* 0x00000007120b7291 */ /* 0x000fe4000f8e18ff */
[----:B----4-:R-:W-:-:S12]  /*2df0*/  UIMAD UR12, UR18, 0xc, UR7 ;  /* 0x0000000c120c78a4 */ /* 0x010fd8000f8e0207 */
.L_x_50:
[----:B---3--:R-:W3:Y:S01]  /*2e00*/  LDS R11, [R4+UR4] ;  /* 0x00000004040b7984 */ /* 0x008ee20008000800 */
[----:B0-----:R-:W-:-:S03]  /*2e10*/  IMAD.WIDE.U32 R16, R8, 0x4, R12 ;  /* 0x0000000408107825 */ /* 0x001fc600078e000c */
[----:B------:R-:W0:Y:S01]  /*2e20*/  LDS R19, [R4+UR7] ;  /* 0x0000000704137984 */ /* 0x000e220008000800 */
[----:B-1----:R-:W-:-:S03]  /*2e30*/  IMAD.WIDE.U32 R24, R8, 0x4, R14 ;  /* 0x0000000408187825 */ /* 0x002fc600078e000e */
[----:B--2---:R-:W1:Y:S01]  /*2e40*/  LDS R20, [R4+UR5] ;  /* 0x0000000504147984 */ /* 0x004e620008000800 */
[----:B------:R-:W-:-:S03]  /*2e50*/  IMAD R0, R5, 0x4, R0 ;  /* 0x0000000405007824 */ /* 0x000fc600078e0200 */
[----:B------:R-:W2:Y:S02]  /*2e60*/  LDS R21, [R4+UR13] ;  /* 0x0000000d04157984 */ /* 0x000ea40008000800 */
[----:B------:R-:W-:Y:S02]  /*2e70*/  ISETP.GE.U32.AND P0, PT, R0, 0x2d0, PT ;  /* 0x000002d00000780c */ /* 0x000fe40003f06070 */
[----:B------:R-:W4:Y:S04]  /*2e80*/  LDS R28, [R4+UR10] ;  /* 0x0000000a041c7984 */ /* 0x000f280008000800 */
[----:B------:R-:W5:Y:S04]  /*2e90*/  LDS R29, [R4+UR6] ;  /* 0x00000006041d7984 */ /* 0x000f680008000800 */
[----:B------:R-:W5:Y:S04]  /*2ea0*/  LDS R26, [R4+UR14] ;  /* 0x0000000e041a7984 */ /* 0x000f680008000800 */
[----:B------:R-:W5:Y:S04]  /*2eb0*/  LDS R27, [R4+UR11] ;  /* 0x0000000b041b7984 */ /* 0x000f680008000800 */
[----:B------:R-:W5:Y:S04]  /*2ec0*/  LDS R23, [R4+UR8] ;  /* 0x0000000804177984 */ /* 0x000f680008000800 */
[----:B------:R-:W-:Y:S04]  /*2ed0*/  LDS R22, [R4+UR12] ;  /* 0x0000000c04167984 */ /* 0x000fe80008000800 */
[----:B---3--:R3:W-:Y:S04]  /*2ee0*/  STG.E desc[UR16][R16.64], R11 ;  /* 0x0000000b10007986 */ /* 0x0087e8000c101910 */
[----:B------:R-:W5:Y:S04]  /*2ef0*/  LDS R11, [R4+UR15] ;  /* 0x0000000f040b7984 */ /* 0x000f680008000800 */
[----:B------:R1:W5:Y:S04]  /*2f00*/  LDS R10, [R4+UR9] ;  /* 0x00000009040a7984 */ /* 0x0003680008000800 */
[----:B0-----:R0:W-:Y:S01]  /*2f10*/  STG.E desc[UR16][R24.64], R19 ;  /* 0x0000001318007986 */ /* 0x0011e2000c101910 */
[----:B---3--:R-:W-:-:S04]  /*2f20*/  IMAD.WIDE.U32 R16, R2, 0x4, R12 ;  /* 0x0000000402107825 */ /* 0x008fc800078e000c */
[C---:B-1----:R-:W-:Y:S02]  /*2f30*/  IMAD R4, R5.reuse, 0x10, R4 ;  /* 0x0000001005047824 */ /* 0x042fe400078e0204 */
[----:B0-----:R-:W-:Y:S01]  /*2f40*/  IMAD.WIDE.U32 R18, R8, 0x4, R6 ;  /* 0x0000000408127825 */ /* 0x001fe200078e0006 */
[----:B------:R-:W-:-:S03]  /*2f50*/  LEA R8, R5, R8, 0x2 ;  /* 0x0000000805087211 */ /* 0x000fc600078e10ff */
[----:B------:R-:W-:Y:S01]  /*2f60*/  IMAD.WIDE.U32 R24, R2, 0x4, R14 ;  /* 0x0000000402187825 */ /* 0x000fe200078e000e */
[----:B------:R0:W-:Y:S04]  /*2f70*/  STG.E desc[UR16][R18.64], R20 ;  /* 0x0000001412007986 */ /* 0x0001e8000c101910 */
[----:B--2---:R1:W-:Y:S04]  /*2f80*/  STG.E desc[UR16][R16.64], R21 ;  /* 0x0000001510007986 */ /* 0x0043e8000c101910 */
[----:B----4-:R2:W-:Y:S01]  /*2f90*/  STG.E desc[UR16][R24.64], R28 ;  /* 0x0000001c18007986 */ /* 0x0105e2000c101910 */
[----:B0-----:R-:W-:-:S04]  /*2fa0*/  IMAD.WIDE.U32 R18, R3, 0x4, R12 ;  /* 0x0000000403127825 */ /* 0x001fc800078e000c */
[----:B-1----:R-:W-:Y:S01]  /*2fb0*/  IMAD.WIDE.U32 R16, R2, 0x4, R6 ;  /* 0x0000000402107825 */ /* 0x002fe200078e0006 */
[----:B------:R-:W-:-:S03]  /*2fc0*/  LEA R2, R5, R2, 0x2 ;  /* 0x0000000205027211 */ /* 0x000fc600078e10ff */
[----:B------:R-:W-:Y:S01]  /*2fd0*/  IMAD.WIDE.U32 R20, R3, 0x4, R14 ;  /* 0x0000000403147825 */ /* 0x000fe200078e000e */
[----:B-----5:R0:W-:Y:S03]  /*2fe0*/  STG.E desc[UR16][R16.64], R29 ;  /* 0x0000001d10007986 */ /* 0x0201e6000c101910 */
[C---:B--2---:R-:W-:Y:S01]  /*2ff0*/  IMAD.WIDE.U32 R24, R9.reuse, 0x4, R12 ;  /* 0x0000000409187825 */ /* 0x044fe200078e000c */
[----:B------:R1:W-:Y:S04]  /*3000*/  STG.E desc[UR16][R18.64], R26 ;  /* 0x0000001a12007986 */ /* 0x0003e8000c101910 */
[----:B------:R2:W-:Y:S01]  /*3010*/  STG.E desc[UR16][R20.64], R27 ;  /* 0x0000001b14007986 */ /* 0x0005e2000c101910 */
[----:B0-----:R-:W-:-:S04]  /*3020*/  IMAD.WIDE.U32 R16, R9, 0x4, R6 ;  /* 0x0000000409107825 */ /* 0x001fc800078e0006 */
[----:B-1----:R-:W-:-:S04]  /*3030*/  IMAD.WIDE.U32 R18, R9, 0x4, R14 ;  /* 0x0000000409127825 */ /* 0x002fc800078e000e */
[----:B--2---:R-:W-:-:S04]  /*3040*/  IMAD.WIDE.U32 R20, R3, 0x4, R6 ;  /* 0x0000000403147825 */ /* 0x004fc800078e0006 */
[C---:B------:R-:W-:Y:S01]  /*3050*/  IMAD R3, R5.reuse, 0x4, R3 ;  /* 0x0000000405037824 */ /* 0x040fe200078e0203 */
[----:B------:R3:W-:Y:S01]  /*3060*/  STG.E desc[UR16][R20.64], R23 ;  /* 0x0000001714007986 */ /* 0x0007e2000c101910 */
[----:B------:R-:W-:-:S03]  /*3070*/  IMAD R9, R5, 0x4, R9 ;  /* 0x0000000405097824 */ /* 0x000fc600078e0209 */
[----:B------:R3:W-:Y:S04]  /*3080*/  STG.E desc[UR16][R24.64], R11 ;  /* 0x0000000b18007986 */ /* 0x0007e8000c101910 */
[----:B------:R3:W-:Y:S04]  /*3090*/  STG.E desc[UR16][R18.64], R22 ;  /* 0x0000001612007986 */ /* 0x0007e8000c101910 */
[----:B------:R3:W-:Y:S01]  /*30a0*/  STG.E desc[UR16][R16.64], R10 ;  /* 0x0000000a10007986 */ /* 0x0007e2000c101910 */
[----:B------:R-:W-:Y:S05]  /*30b0*/  @!P0 BRA `(.L_x_50) ;  /* 0xfffffffc00508947 */ /* 0x000fea000383ffff */
[----:B------:R-:W-:Y:S05]  /*30c0*/  BSYNC.RECONVERGENT B0 ;  /* 0x0000000000007941 */ /* 0x000fea0003800200 */
.L_x_49:
[----:B------:R-:W-:Y:S05]  /*30d0*/  EXIT ;  /* 0x000000000000794d */ /* 0x000fea0003800000 */
.L_x_51:
        /* <DEDUP_REMOVED lines=10> */
.L_x_72:


//--------------------- .text._Z17adjust_galaxy_setP6Galaxyi --------------------------
	.section	.text._Z17adjust_galaxy_setP6Galaxyi,"ax",@progbits
	.align	128
        .global         _Z17adjust_galaxy_setP6Galaxyi
        .type           _Z17adjust_galaxy_setP6Galaxyi,@function
        .size           _Z17adjust_galaxy_setP6Galaxyi,(.L_x_70 - _Z17adjust_galaxy_setP6Galaxyi)
        .other          _Z17adjust_galaxy_setP6Galaxyi,@"STO_CUDA_ENTRY STV_DEFAULT"
_Z17adjust_galaxy_setP6Galaxyi:
.text._Z17adjust_galaxy_setP6Galaxyi:
[----:B------:R-:W0:Y:S01]  /*0000*/  LDC R1, c[0x0][0x37c] ;  /* 0x0000df00ff017b82 */ /* 0x000e220000000800 */
[----:B------:R-:W1:Y:S07]  /*0010*/  S2R R5, SR_TID.X ;  /* 0x0000000000057919 */ /* 0x000e6e0000002100 */
[----:B------:R-:W1:Y:S01]  /*0020*/  S2UR UR4, SR_CTAID.X ;  /* 0x00000000000479c3 */ /* 0x000e620000002500 */
[----:B------:R-:W2:Y:S01]  /*0030*/  LDCU UR5, c[0x0][0x388] ;  /* 0x00007100ff0577ac */ /* 0x000ea20008000800 */
[----:B0-----:R-:W-:-:S06]  /*0040*/  VIADD R1, R1, 0xffffffe0 ;  /* 0xffffffe001017836 */ /* 0x001fcc0000000000 */
[----:B------:R-:W1:Y:S02]  /*0050*/  LDC R10, c[0x0][0x360] ;  /* 0x0000d800ff0a7b82 */ /* 0x000e640000000800 */
[----:B-1----:R-:W-:-:S05]  /*0060*/  IMAD R5, R10, UR4, R5 ;  /* 0x000000040a057c24 */ /* 0x002fca000f8e0205 */
[----:B--2---:R-:W-:-:S13]  /*0070*/  ISETP.GE.AND P0, PT, R5, UR5, PT ;  /* 0x0000000505007c0c */ /* 0x004fda000bf06270 */
[----:B------:R-:W-:Y:S05]  /*0080*/  @P0 EXIT ;  /* 0x000000000000094d */ /* 0x000fea0003800000 */
[----:B------:R-:W0:Y:S01]  /*0090*/  LDCU UR4, c[0x0][0x370] ;  /* 0x00006e00ff0477ac */ /* 0x000e220008000800 */
[----:B------:R-:W1:Y:S01]  /*00a0*/  LDCU.64 UR6, c[0x0][0x358] ;  /* 0x00006b00ff0677ac */ /* 0x000e620008000a00 */
[----:B0-----:R-:W-:-:S07]  /*00b0*/  IMAD R10, R10, UR4, RZ ;  /* 0x000000040a0a7c24 */ /* 0x001fce000f8e02ff */
.L_x_62:
[----:B0-----:R-:W0:Y:S02]  /*00c0*/  LDC.64 R6, c[0x0][0x380] ;  /* 0x0000e000ff067b82 */ /* 0x001e240000000a00 */
[----:B0-----:R-:W-:-:S05]  /*00d0*/  IMAD.WIDE R6, R5, 0x10, R6 ;  /* 0x0000001005067825 */ /* 0x001fca00078e0206 */
[----:B-1----:R-:W2:Y:S01]  /*00e0*/  LDG.E R0, desc[UR6][R6.64] ;  /* 0x0000000606007981 */ /* 0x002ea2000c1e1900 */
[----:B------:R-:W0:Y:S01]  /*00f0*/  MUFU.RCP64H R9, 10800 ;  /* 0x40c5180000097908 */ /* 0x000e220000001800 */
[----:B------:R-:W-:Y:S01]  /*0100*/  IMAD.MOV.U32 R14, RZ, RZ, 0x0 ;  /* 0x00000000ff0e7424 */ /* 0x000fe200078e00ff */
[----:B------:R-:W-:Y:S01]  /*0110*/  UMOV UR4, 0x54442d18 ;  /* 0x54442d1800047882 */ /* 0x000fe20000000000 */
[----:B------:R-:W-:Y:S01]  /*0120*/  IMAD.MOV.U32 R15, RZ, RZ, 0x40c51800 ;  /* 0x40c51800ff0f7424 */ /* 0x000fe200078e00ff */
[----:B------:R-:W-:Y:S01]  /*0130*/  UMOV UR5, 0x400921fb ;  /* 0x400921fb00057882 */ /* 0x000fe20000000000 */
[----:B------:R-:W-:Y:S01]  /*0140*/  IMAD.MOV.U32 R8, RZ, RZ, 0x1 ;  /* 0x00000001ff087424 */ /* 0x000fe200078e00ff */
[----:B------:R-:W-:Y:S01]  /*0150*/  BSSY.RECONVERGENT B0, `(.L_x_52) ;  /* 0x0000016000007945 */ /* 0x000fe20003800200 */
[----:B------:R-:W-:-:S04]  /*0160*/  IMAD.IADD R5, R10, 0x1, R5 ;  /* 0x000000010a057824 */ /* 0x000fc800078e0205 */
[----:B0-----:R-:W-:-:S08]  /*0170*/  DFMA R2, R8, -R14, 1 ;  /* 0x3ff000000802742b */ /* 0x001fd0000000080e */
[----:B------:R-:W-:-:S08]  /*0180*/  DFMA R12, R2, R2, R2 ;  /* 0x00000002020c722b */ /* 0x000fd00000000002 */
[----:B------:R-:W-:-:S08]  /*0190*/  DFMA R12, R8, R12, R8 ;  /* 0x0000000c080c722b */ /* 0x000fd00000000008 */
[----:B------:R-:W-:-:S08]  /*01a0*/  DFMA R8, R12, -R14, 1 ;  /* 0x3ff000000c08742b */ /* 0x000fd0000000080e */
[----:B------:R-:W-:Y:S01]  /*01b0*/  DFMA R8, R12, R8, R12 ;  /* 0x000000080c08722b */ /* 0x000fe2000000000c */
[----:B--2---:R-:W0:Y:S02]  /*01c0*/  F2F.F64.F32 R2, R0 ;  /* 0x0000000000027310 */ /* 0x004e240000201800 */
[----:B0-----:R-:W-:Y:S01]  /*01d0*/  DMUL R14, R2, UR4 ;  /* 0x00000004020e7c28 */ /* 0x001fe20008000000 */
[----:B------:R-:W0:Y:S07]  /*01e0*/  LDCU UR4, c[0x0][0x388] ;  /* 0x00007100ff0477ac */ /* 0x000e2e0008000800 */
[----:B------:R-:W-:-:S02]  /*01f0*/  DMUL R2, R14, R8 ;  /* 0x000000080e027228 */ /* 0x000fc40000000000 */
[----:B------:R-:W-:-:S06]  /*0200*/  FSETP.GEU.AND P2, PT, |R15|, 6.5827683646048100446e-37, PT ;  /* 0x036000000f00780b */ /* 0x000fcc0003f4e200 */
[----:B------:R-:W-:Y:S01]  /*0210*/  DFMA R12, R2, -10800, R14 ;  /* 0xc0c51800020c782b */ /* 0x000fe2000000000e */
[----:B0-----:R-:W-:-:S07]  /*0220*/  ISETP.GE.AND P1, PT, R5, UR4, PT ;  /* 0x0000000405007c0c */ /* 0x001fce000bf26270 */
[----:B------:R-:W-:Y:S01]  /*0230*/  DFMA R2, R8, R12, R2 ;  /* 0x0000000c0802722b */ /* 0x000fe20000000002 */
[----:B------:R-:W-:Y:S02]  /*0240*/  IMAD.MOV.U32 R12, RZ, RZ, RZ ;  /* 0x000000ffff0c7224 */ /* 0x000fe400078e00ff */
[----:B------:R-:W-:-:S07]  /*0250*/  IMAD.MOV.U32 R13, RZ, RZ, 0x40c51800 ;  /* 0x40c51800ff0d7424 */ /* 0x000fce00078e00ff */
[----:B------:R-:W-:-:S05]  /*0260*/  FFMA R0, RZ, 6.1591796875, R3 ;  /* 0x40c51800ff007823 */ /* 0x000fca0000000003 */
[----:B------:R-:W-:-:S13]  /*0270*/  FSETP.GT.AND P0, PT, |R0|, 1.469367938527859385e-39, PT ;  /* 0x001000000000780b */ /* 0x000fda0003f04200 */
[----:B------:R-:W-:Y:S05]  /*0280*/  @P0 BRA P2, `(.L_x_53) ;  /* 0x0000000000080947 */ /* 0x000fea0001000000 */
[----:B------:R-:W-:-:S07]  /*0290*/  MOV R22, 0x2b0 ;  /* 0x000002b000167802 */ /* 0x000fce0000000f00 */
[----:B------:R-:W-:Y:S05]  /*02a0*/  CALL.REL.NOINC `($__internal_1_$__cuda_sm20_div_rn_f64_full) ;  /* 0x0000000800f07944 */ /* 0x000fea0003c00000 */
.L_x_53:
[----:B------:R-:W-:Y:S05]  /*02b0*/  BSYNC.RECONVERGENT B0 ;  /* 0x0000000000007941 */ /* 0x000fea0003800200 */
.L_x_52:
[----:B------:R-:W0:Y:S01]  /*02c0*/  F2F.F32.F64 R9, R2 ;  /* 0x0000000200097310 */ /* 0x000e220000301000 */
[----:B------:R-:W-:Y:S01]  /*02d0*/  BSSY.RECONVERGENT B0, `(.L_x_54) ;  /* 0x0000043000007945 */ /* 0x000fe20003800200 */
[C---:B0-----:R-:W-:Y:S01]  /*02e0*/  FMUL R0, R9.reuse, 0.63661974668502807617 ;  /* 0x3f22f98309007820 */ /* 0x041fe20000400000 */
[----:B------:R0:W-:Y:S01]  /*02f0*/  STG.E desc[UR6][R6.64], R9 ;  /* 0x0000000906007986 */ /* 0x0001e2000c101906 */
[----:B------:R-:W-:-:S04]  /*0300*/  FSETP.GE.AND P0, PT, |R9|, 105615, PT ;  /* 0x47ce47800900780b */ /* 0x000fc80003f06200 */
[----:B------:R-:W1:Y:S02]  /*0310*/  F2I.NTZ R0, R0 ;  /* 0x0000000000007305 */ /* 0x000e640000203100 */
[----:B-1----:R-:W-:Y:S01]  /*0320*/  I2FP.F32.S32 R4, R0 ;  /* 0x0000000000047245 */ /* 0x002fe20000201400 */
[----:B------:R-:W-:-:S04]  /*0330*/  IMAD.MOV.U32 R18, RZ, RZ, R0 ;  /* 0x000000ffff127224 */ /* 0x000fc800078e0000 */
[----:B------:R-:W-:-:S04]  /*0340*/  FFMA R11, R4, -1.5707962512969970703, R9 ;  /* 0xbfc90fda040b7823 */ /* 0x000fc80000000009 */
[----:B------:R-:W-:-:S04]  /*0350*/  FFMA R11, R4, -7.5497894158615963534e-08, R11 ;  /* 0xb3a22168040b7823 */ /* 0x000fc8000000000b */
[----:B------:R-:W-:-:S04]  /*0360*/  FFMA R17, R4, -5.3903029534742383927e-15, R11 ;  /* 0xa7c234c504117823 */ /* 0x000fc8000000000b */
[----:B------:R-:W-:Y:S01]  /*0370*/  IMAD.MOV.U32 R4, RZ, RZ, R17 ;  /* 0x000000ffff047224 */ /* 0x000fe200078e0011 */
[----:B0-----:R-:W-:Y:S06]  /*0380*/  @!P0 BRA `(.L_x_55) ;  /* 0x0000000000dc8947 */ /* 0x001fec0003800000 */
[----:B------:R-:W-:-:S13]  /*0390*/  FSETP.NEU.AND P0, PT, |R9|, +INF , PT ;  /* 0x7f8000000900780b */ /* 0x000fda0003f0d200 */
[----:B------:R-:W-:Y:S01]  /*03a0*/  @!P0 FMUL R4, RZ, R9 ;  /* 0x00000009ff048220 */ /* 0x000fe20000400000 */
[----:B------:R-:W-:Y:S01]  /*03b0*/  @!P0 IMAD.MOV.U32 R0, RZ, RZ, RZ ;  /* 0x000000ffff008224 */ /* 0x000fe200078e00ff */
[----:B------:R-:W-:Y:S06]  /*03c0*/  @!P0 BRA `(.L_x_55) ;  /* 0x0000000000cc8947 */ /* 0x000fec0003800000 */
[----:B------:R-:W-:Y:S01]  /*03d0*/  IMAD.SHL.U32 R2, R9, 0x100, RZ ;  /* 0x0000010009027824 */ /* 0x000fe200078e00ff */
[----:B------:R-:W0:Y:S01]  /*03e0*/  LDCU.64 UR8, c[0x4][URZ] ;  /* 0x01000000ff0877ac */ /* 0x000e220008000a00 */
[----:B------:R-:W-:Y:S02]  /*03f0*/  IMAD.MOV.U32 R8, RZ, RZ, RZ ;  /* 0x000000ffff087224 */ /* 0x000fe400078e00ff */
[----:B------:R-:W-:Y:S01]  /*0400*/  IMAD.MOV.U32 R0, RZ, RZ, R1 ;  /* 0x000000ffff007224 */ /* 0x000fe200078e0001 */
[----:B------:R-:W-:Y:S01]  /*0410*/  LOP3.LUT R19, R2, 0x80000000, RZ, 0xfc, !PT ;  /* 0x8000000002137812 */ /* 0x000fe200078efcff */
[----:B------:R-:W-:Y:S01]  /*0420*/  UMOV UR5, URZ ;  /* 0x000000ff00057c82 */ /* 0x000fe20008000000 */
[----:B------:R-:W-:-:S05]  /*0430*/  UMOV UR4, URZ ;  /* 0x000000ff00047c82 */ /* 0x000fca0008000000 */
.L_x_56:
[----:B0-----:R-:W-:Y:S02]  /*0440*/  IMAD.U32 R14, RZ, RZ, UR8 ;  /* 0x00000008ff0e7e24 */ /* 0x001fe4000f8e00ff */
[----:B------:R-:W-:-:S05]  /*0450*/  IMAD.U32 R15, RZ, RZ, UR9 ;  /* 0x00000009ff0f7e24 */ /* 0x000fca000f8e00ff */
[----:B------:R-:W2:Y:S01]  /*0460*/  LDG.E.CONSTANT R2, desc[UR6][R14.64] ;  /* 0x000000060e027981 */ /* 0x000ea2000c1e9900 */
[----:B------:R-:W-:Y:S02]  /*0470*/  UIADD3 UR8, UP0, UPT, UR8, 0x4, URZ ;  /* 0x0000000408087890 */ /* 0x000fe4000ff1e0ff */
[----:B------:R-:W-:Y:S02]  /*0480*/  UIADD3 UR4, UPT, UPT, UR4, 0x1, URZ ;  /* 0x0000000104047890 */ /* 0x000fe4000fffe0ff */
[----:B------:R-:W-:Y:S02]  /*0490*/  UIADD3.X UR9, UPT, UPT, URZ, UR9, URZ, UP0, !UPT ;  /* 0x00000009ff097290 */ /* 0x000fe400087fe4ff */
[----:B------:R-:W-:Y:S01]  /*04a0*/  UISETP.NE.AND UP0, UPT, UR4, 0x6, UPT ;  /* 0x000000060400788c */ /* 0x000fe2000bf05270 */
[----:B--2---:R-:W-:-:S03]  /*04b0*/  IMAD.WIDE.U32 R2, R2, R19, RZ ;  /* 0x0000001302027225 */ /* 0x004fc600078e00ff */
[----:B------:R-:W-:-:S04]  /*04c0*/  IADD3 R11, P0, PT, R2, R8, RZ ;  /* 0x00000008020b7210 */ /* 0x000fc80007f1e0ff */
[----:B------:R-:W-:Y:S01]  /*04d0*/  IADD3.X R8, PT, PT, R3, UR5, RZ, P0, !PT ;  /* 0x0000000503087c10 */ /* 0x000fe200087fe4ff */
[----:B------:R0:W-:Y:S02]  /*04e0*/  STL [R0], R11 ;  /* 0x0000000b00007387 */ /* 0x0001e40000100800 */
[----:B0-----:R-:W-:Y:S01]  /*04f0*/  VIADD R0, R0, 0x4 ;  /* 0x0000000400007836 */ /* 0x001fe20000000000 */
[----:B------:R-:W-:Y:S06]  /*0500*/  BRA.U UP0, `(.L_x_56) ;  /* 0xfffffffd00cc7547 */ /* 0x000fec000b83ffff */
[----:B------:R-:W-:Y:S01]  /*0510*/  SHF.R.U32.HI R4, RZ, 0x17, R9 ;  /* 0x00000017ff047819 */ /* 0x000fe20000011609 */
[----:B------:R0:W-:Y:S03]  /*0520*/  STL [R1+0x18], R8 ;  /* 0x0000180801007387 */ /* 0x0001e60000100800 */
[C---:B------:R-:W-:Y:S02]  /*0530*/  LOP3.LUT R0, R4.reuse, 0xe0, RZ, 0xc0, !PT ;  /* 0x000000e004007812 */ /* 0x040fe400078ec0ff */
[----:B------:R-:W-:-:S03]  /*0540*/  LOP3.LUT P0, RZ, R4, 0x1f, RZ, 0xc0, !PT ;  /* 0x0000001f04ff7812 */ /* 0x000fc6000780c0ff */
[----:B------:R-:W-:-:S05]  /*0550*/  VIADD R0, R0, 0xffffff80 ;  /* 0xffffff8000007836 */ /* 0x000fca0000000000 */
[----:B------:R-:W-:-:S05]  /*0560*/  SHF.R.U32.HI R0, RZ, 0x5, R0 ;  /* 0x00000005ff007819 */ /* 0x000fca0000011600 */
[----:B------:R-:W-:-:S05]  /*0570*/  IMAD R11, R0, -0x4, R1 ;  /* 0xfffffffc000b7824 */ /* 0x000fca00078e0201 */
[----:B------:R-:W2:Y:S04]  /*0580*/  LDL R0, [R11+0x18] ;  /* 0x000018000b007983 */ /* 0x000ea80000100800 */
[----:B------:R-:W2:Y:S04]  /*0590*/  LDL R3, [R11+0x14] ;  /* 0x000014000b037983 */ /* 0x000ea80000100800 */
[----:B------:R-:W3:Y:S01]  /*05a0*/  @P0 LDL R2, [R11+0x10] ;  /* 0x000010000b020983 */ /* 0x000ee20000100800 */
[----:B------:R-:W-:Y:S01]  /*05b0*/  LOP3.LUT R4, R4, 0x1f, RZ, 0xc0, !PT ;  /* 0x0000001f04047812 */ /* 0x000fe200078ec0ff */
[----:B------:R-:W-:Y:S01]  /*05c0*/  UMOV UR4, 0x54442d19 ;  /* 0x54442d1900047882 */ /* 0x000fe20000000000 */
[----:B------:R-:W-:-:S02]  /*05d0*/  UMOV UR5, 0x3bf921fb ;  /* 0x3bf921fb00057882 */ /* 0x000fc40000000000 */
[-C--:B--2---:R-:W-:Y:S02]  /*05e0*/  @P0 SHF.L.W.U32.HI R0, R3, R4.reuse, R0 ;  /* 0x0000000403000219 */ /* 0x084fe40000010e00 */
[----:B---3--:R-:W-:Y:S02]  /*05f0*/  @P0 SHF.L.W.U32.HI R3, R2, R4, R3 ;  /* 0x0000000402030219 */ /* 0x008fe40000010e03 */
[----:B------:R-:W-:Y:S02]  /*0600*/  ISETP.GE.AND P0, PT, R9, RZ, PT ;  /* 0x000000ff0900720c */ /* 0x000fe40003f06270 */
[C---:B------:R-:W-:Y:S01]  /*0610*/  SHF.L.W.U32.HI R2, R3.reuse, 0x2, R0 ;  /* 0x0000000203027819 */ /* 0x040fe20000010e00 */
[----:B------:R-:W-:-:S03]  /*0620*/  IMAD.SHL.U32 R3, R3, 0x4, RZ ;  /* 0x0000000403037824 */ /* 0x000fc600078e00ff */
[----:B------:R-:W-:-:S04]  /*0630*/  SHF.R.S32.HI R4, RZ, 0x1f, R2 ;  /* 0x0000001fff047819 */ /* 0x000fc80000011402 */
[C---:B------:R-:W-:Y:S02]  /*0640*/  LOP3.LUT R14, R4.reuse, R3, RZ, 0x3c, !PT ;  /* 0x00000003040e7212 */ /* 0x040fe400078e3cff */
[----:B------:R-:W-:Y:S02]  /*0650*/  LOP3.LUT R15, R4, R2, RZ, 0x3c, !PT ;  /* 0x00000002040f7212 */ /* 0x000fe400078e3cff */
[----:B------:R-:W-:Y:S02]  /*0660*/  SHF.R.U32.HI R3, RZ, 0x1e, R0 ;  /* 0x0000001eff037819 */ /* 0x000fe40000011600 */
[C---:B------:R-:W-:Y:S02]  /*0670*/  LOP3.LUT R4, R2.reuse, R9, RZ, 0x3c, !PT ;  /* 0x0000000902047212 */ /* 0x040fe400078e3cff */
[----:B------:R-:W1:Y:S01]  /*0680*/  I2F.F64.S64 R14, R14 ;  /* 0x0000000e000e7312 */ /* 0x000e620000301c00 */
[----:B------:R-:W-:Y:S02]  /*0690*/  LEA.HI R0, R2, R3, RZ, 0x1 ;  /* 0x0000000302007211 */ /* 0x000fe400078f08ff */
[----:B------:R-:W-:-:S03]  /*06a0*/  ISETP.GE.AND P2, PT, R4, RZ, PT ;  /* 0x000000ff0400720c */ /* 0x000fc60003f46270 */
[----:B------:R-:W-:-:S04]  /*06b0*/  IMAD.MOV R2, RZ, RZ, -R0 ;  /* 0x000000ffff027224 */ /* 0x000fc800078e0a00 */
[----:B------:R-:W-:Y:S01]  /*06c0*/  @!P0 IMAD.MOV.U32 R0, RZ, RZ, R2 ;  /* 0x000000ffff008224 */ /* 0x000fe200078e0002 */
[----:B-1----:R-:W-:-:S10]  /*06d0*/  DMUL R20, R14, UR4 ;  /* 0x000000040e147c28 */ /* 0x002fd40008000000 */
[----:B------:R-:W1:Y:S02]  /*06e0*/  F2F.F32.F64 R20, R20 ;  /* 0x0000001400147310 */ /* 0x000e640000301000 */
[----:B01----:R-:W-:-:S07]  /*06f0*/  FSEL R4, -R20, R20, !P2 ;  /* 0x0000001414047208 */ /* 0x003fce0005000100 */
.L_x_55:
[----:B------:R-:W-:Y:S05]  /*0700*/  BSYNC.RECONVERGENT B0 ;  /* 0x0000000000007941 */ /* 0x000fea0003800200 */
.L_x_54:
[----:B------:R-:W-:Y:S02]  /*0710*/  IMAD.MOV.U32 R19, RZ, RZ, 0x37cbac00 ;  /* 0x37cbac00ff137424 */ /* 0x000fe400078e00ff */
[----:B------:R-:W-:Y:S01]  /*0720*/  FMUL R2, R4, R4 ;  /* 0x0000000404027220 */ /* 0x000fe20000400000 */
[----:B------:R-:W-:Y:S01]  /*0730*/  LOP3.LUT R8, R0, 0x1, RZ, 0xc0, !PT ;  /* 0x0000000100087812 */ /* 0x000fe200078ec0ff */
[----:B------:R-:W-:Y:S01]  /*0740*/  IMAD.MOV.U32 R11, RZ, RZ, 0x3c0885e4 ;  /* 0x3c0885e4ff0b7424 */ /* 0x000fe200078e00ff */
[----:B------:R-:W-:Y:S01]  /*0750*/  BSSY.RECONVERGENT B0, `(.L_x_57) ;  /* 0x0000045000007945 */ /* 0x000fe20003800200 */
[----:B------:R-:W-:Y:S01]  /*0760*/  FFMA R3, R2, R19, -0.0013887860113754868507 ;  /* 0xbab607ed02037423 */ /* 0x000fe20000000013 */
[----:B------:R-:W-:Y:S01]  /*0770*/  ISETP.NE.U32.AND P0, PT, R8, 0x1, PT ;  /* 0x000000010800780c */ /* 0x000fe20003f05070 */
[----:B------:R-:W-:Y:S02]  /*0780*/  VIADD R0, R0, 0x1 ;  /* 0x0000000100007836 */ /* 0x000fe40000000000 */
[----:B------:R-:W-:Y:S01]  /*0790*/  IMAD.MOV.U32 R16, RZ, RZ, 0x3e2aaaa8 ;  /* 0x3e2aaaa8ff107424 */ /* 0x000fe200078e00ff */
[----:B------:R-:W-:-:S02]  /*07a0*/  FSEL R3, R3, -0.00019574658654164522886, P0 ;  /* 0xb94d415303037808 */ /* 0x000fc40000000000 */
[----:B------:R-:W-:Y:S02]  /*07b0*/  FSEL R15, R11, 0.041666727513074874878, !P0 ;  /* 0x3d2aaabb0b0f7808 */ /* 0x000fe40004000000 */
[----:B------:R-:W-:Y:S02]  /*07c0*/  LOP3.LUT P2, RZ, R0, 0x2, RZ, 0xc0, !PT ;  /* 0x0000000200ff7812 */ /* 0x000fe4000784c0ff */
[----:B------:R-:W-:Y:S01]  /*07d0*/  FSEL R0, R4, 1, !P0 ;  /* 0x3f80000004007808 */ /* 0x000fe20004000000 */
[----:B------:R-:W-:Y:S01]  /*07e0*/  FFMA R15, R2, R3, R15 ;  /* 0x00000003020f7223 */ /* 0x000fe2000000000f */
[----:B------:R-:W-:Y:S02]  /*07f0*/  FSEL R4, -R16, -0.4999999701976776123, !P0 ;  /* 0xbeffffff10047808 */ /* 0x000fe40004000100 */
[----:B------:R-:W-:Y:S01]  /*0800*/  FSETP.GE.AND P0, PT, |R9|, 105615, PT ;  /* 0x47ce47800900780b */ /* 0x000fe20003f06200 */
[C---:B------:R-:W-:Y:S02]  /*0810*/  FFMA R3, R2.reuse, R0, RZ ;  /* 0x0000000002037223 */ /* 0x040fe400000000ff */
[----:B------:R-:W-:-:S04]  /*0820*/  FFMA R4, R2, R15, R4 ;  /* 0x0000000f02047223 */ /* 0x000fc80000000004 */
[----:B------:R-:W-:-:S04]  /*0830*/  FFMA R3, R3, R4, R0 ;  /* 0x0000000403037223 */ /* 0x000fc80000000000 */
[----:B------:R-:W-:-:S05]  /*0840*/  @P2 FADD R3, RZ, -R3 ;  /* 0x80000003ff032221 */ /* 0x000fca0000000000 */
[----:B------:R0:W-:Y:S01]  /*0850*/  STG.E desc[UR6][R6.64+0x4], R3 ;  /* 0x0000040306007986 */ /* 0x0001e2000c101906 */
[----:B------:R-:W-:Y:S05]  /*0860*/  @!P0 BRA `(.L_x_58) ;  /* 0x0000000000cc8947 */ /* 0x000fea0003800000 */
[----:B------:R-:W-:-:S13]  /*0870*/  FSETP.NEU.AND P0, PT, |R9|, +INF , PT ;  /* 0x7f8000000900780b */ /* 0x000fda0003f0d200 */
[----:B------:R-:W-:Y:S01]  /*0880*/  @!P0 FMUL R17, RZ, R9 ;  /* 0x00000009ff118220 */ /* 0x000fe20000400000 */
[----:B------:R-:W-:Y:S01]  /*0890*/  @!P0 IMAD.MOV.U32 R18, RZ, RZ, RZ ;  /* 0x000000ffff128224 */ /* 0x000fe200078e00ff */
[----:B------:R-:W-:Y:S06]  /*08a0*/  @!P0 BRA `(.L_x_58) ;  /* 0x0000000000bc8947 */ /* 0x000fec0003800000 */
[----:B0-----:R-:W0:Y:S01]  /*08b0*/  LDC.64 R2, c[0x4][RZ] ;  /* 0x01000000ff027b82 */ /* 0x001e220000000a00 */
[----:B------:R-:W-:Y:S01]  /*08c0*/  IMAD.SHL.U32 R4, R9, 0x100, RZ ;  /* 0x0000010009047824 */ /* 0x000fe200078e00ff */
[----:B------:R-:W-:Y:S01]  /*08d0*/  UMOV UR4, URZ ;  /* 0x000000ff00047c82 */ /* 0x000fe20008000000 */
[----:B------:R-:W-:Y:S02]  /*08e0*/  IMAD.MOV.U32 R8, RZ, RZ, RZ ;  /* 0x000000ffff087224 */ /* 0x000fe400078e00ff */
[----:B------:R-:W-:Y:S01]  /*08f0*/  IMAD.MOV.U32 R0, RZ, RZ, RZ ;  /* 0x000000ffff007224 */ /* 0x000fe200078e00ff */
[----:B------:R-:W-:-:S07]  /*0900*/  LOP3.LUT R23, R4, 0x80000000, RZ, 0xfc, !PT ;  /* 0x8000000004177812 */ /* 0x000fce00078efcff */
.L_x_59:
[----:B0-----:R-:W-:-:S05]  /*0910*/  IMAD.WIDE.U32 R20, R0, 0x4, R2 ;  /* 0x0000000400147825 */ /* 0x001fca00078e0002 */
[----:B------:R-:W2:Y:S01]  /*0920*/  LDG.E.CONSTANT R14, desc[UR6][R20.64] ;  /* 0x00000006140e7981 */ /* 0x000ea2000c1e9900 */
[C---:B-1----:R-:W-:Y:S02]  /*0930*/  IMAD R4, R0.reuse, 0x4, R1 ;  /* 0x0000000400047824 */ /* 0x042fe400078e0201 */
[----:B------:R-:W-:-:S05]  /*0940*/  VIADD R0, R0, 0x1 ;  /* 0x0000000100007836 */ /* 0x000fca0000000000 */
[----:B------:R-:W-:Y:S01]  /*0950*/  ISETP.NE.AND P0, PT, R0, 0x6, PT ;  /* 0x000000060000780c */ /* 0x000fe20003f05270 */
[----:B--2---:R-:W-:-:S03]  /*0960*/  IMAD.WIDE.U32 R14, R14, R23, RZ ;  /* 0x000000170e0e7225 */ /* 0x004fc600078e00ff */
[----:B------:R-:W-:-:S04]  /*0970*/  IADD3 R17, P2, PT, R14, R8, RZ ;  /* 0x000000080e117210 */ /* 0x000fc80007f5e0ff */
[----:B------:R-:W-:Y:S01]  /*0980*/  IADD3.X R8, PT, PT, R15, UR4, RZ, P2, !PT ;  /* 0x000000040f087c10 */ /* 0x000fe200097fe4ff */
[----:B------:R1:W-:Y:S04]  /*0990*/  STL [R4], R17 ;  /* 0x0000001104007387 */ /* 0x0003e80000100800 */
[----:B------:R-:W-:Y:S05]  /*09a0*/  @P0 BRA `(.L_x_59) ;  /* 0xfffffffc00d80947 */ /* 0x000fea000383ffff */
[----:B-1----:R-:W-:Y:S01]  /*09b0*/  SHF.R.U32.HI R4, RZ, 0x17, R9 ;  /* 0x00000017ff047819 */ /* 0x002fe20000011609 */
        /* <DEDUP_REMOVED lines=11> */
[----:B------:R-:W-:Y:S01]  /*0a70*/  UMOV UR5, 0x3bf921fb ;  /* 0x3bf921fb00057882 */ /* 0x000fe20000000000 */
[----:B------:R-:W-:-:S02]  /*0a80*/  ISETP.GE.AND P2, PT, R9, RZ, PT ;  /* 0x000000ff0900720c */ /* 0x000fc40003f46270 */
[-C--:B--2---:R-:W-:Y:S02]  /*0a90*/  @P0 SHF.L.W.U32.HI R0, R3, R4.reuse, R0 ;  /* 0x0000000403000219 */ /* 0x084fe40000010e00 */
[----:B---3--:R-:W-:-:S04]  /*0aa0*/  @P0 SHF.L.W.U32.HI R3, R2, R4, R3 ;  /* 0x0000000402030219 */ /* 0x008fc80000010e03 */
[C---:B------:R-:W-:Y:S01]  /*0ab0*/  SHF.L.W.U32.HI R2, R3.reuse, 0x2, R0 ;  /* 0x0000000203027819 */ /* 0x040fe20000010e00 */
[----:B------:R-:W-:-:S03]  /*0ac0*/  IMAD.SHL.U32 R3, R3, 0x4, RZ ;  /* 0x0000000403037824 */ /* 0x000fc600078e00ff */
[----:B------:R-:W-:Y:S02]  /*0ad0*/  SHF.R.S32.HI R4, RZ, 0x1f, R2 ;  /* 0x0000001fff047819 */ /* 0x000fe40000011402 */
[----:B------:R-:W-:Y:S02]  /*0ae0*/  LOP3.LUT R9, R2, R9, RZ, 0x3c, !PT ;  /* 0x0000000902097212 */ /* 0x000fe400078e3cff */
[C---:B------:R-:W-:Y:S02]  /*0af0*/  LOP3.LUT R14, R4.reuse, R3, RZ, 0x3c, !PT ;  /* 0x00000003040e7212 */ /* 0x040fe400078e3cff */
[----:B------:R-:W-:Y:S02]  /*0b00*/  LOP3.LUT R15, R4, R2, RZ, 0x3c, !PT ;  /* 0x00000002040f7212 */ /* 0x000fe400078e3cff */
[----:B------:R-:W-:Y:S02]  /*0b10*/  SHF.R.U32.HI R3, RZ, 0x1e, R0 ;  /* 0x0000001eff037819 */ /* 0x000fe40000011600 */
[----:B------:R-:W-:-:S02]  /*0b20*/  ISETP.GE.AND P0, PT, R9, RZ, PT ;  /* 0x000000ff0900720c */ /* 0x000fc40003f06270 */
[----:B------:R-:W0:Y:S01]  /*0b30*/  I2F.F64.S64 R14, R14 ;  /* 0x0000000e000e7312 */ /* 0x000e220000301c00 */
[----:B------:R-:W-:-:S05]  /*0b40*/  LEA.HI R18, R2, R3, RZ, 0x1 ;  /* 0x0000000302127211 */ /* 0x000fca00078f08ff */
[----:B------:R-:W-:-:S04]  /*0b50*/  IMAD.MOV R0, RZ, RZ, -R18 ;  /* 0x000000ffff007224 */ /* 0x000fc800078e0a12 */
[----:B------:R-:W-:Y:S01]  /*0b60*/  @!P2 IMAD.MOV.U32 R18, RZ, RZ, R0 ;  /* 0x000000ffff12a224 */ /* 0x000fe200078e0000 */
[----:B0-----:R-:W-:-:S10]  /*0b70*/  DMUL R20, R14, UR4 ;  /* 0x000000040e147c28 */ /* 0x001fd40008000000 */
[----:B------:R-:W0:Y:S02]  /*0b80*/  F2F.F32.F64 R20, R20 ;  /* 0x0000001400147310 */ /* 0x000e240000301000 */
[----:B01----:R-:W-:-:S07]  /*0b90*/  FSEL R17, -R20, R20, !P0 ;  /* 0x0000001414117208 */ /* 0x003fce0004000100 */
.L_x_58:
[----:B------:R-:W-:Y:S05]  /*0ba0*/  BSYNC.RECONVERGENT B0 ;  /* 0x0000000000007941 */ /* 0x000fea0003800200 */
.L_x_57:
[----:B------:R-:W2:Y:S01]  /*0bb0*/  LDG.E R20, desc[UR6][R6.64+0xc] ;  /* 0x00000c0606147981 */ /* 0x000ea2000c1e1900 */
[----:B------:R-:W0:Y:S01]  /*0bc0*/  MUFU.RCP64H R9, 10800 ;  /* 0x40c5180000097908 */ /* 0x000e220000001800 */
[----:B------:R-:W-:Y:S01]  /*0bd0*/  IMAD.MOV.U32 R14, RZ, RZ, 0x0 ;  /* 0x00000000ff0e7424 */ /* 0x000fe200078e00ff */
[----:B------:R-:W-:Y:S01]  /*0be0*/  UMOV UR4, 0x54442d18 ;  /* 0x54442d1800047882 */ /* 0x000fe20000000000 */
[----:B------:R-:W-:Y:S01]  /*0bf0*/  IMAD.MOV.U32 R15, RZ, RZ, 0x40c51800 ;  /* 0x40c51800ff0f7424 */ /* 0x000fe200078e00ff */
[----:B------:R-:W-:Y:S01]  /*0c00*/  UMOV UR5, 0x400921fb ;  /* 0x400921fb00057882 */ /* 0x000fe20000000000 */
[----:B------:R-:W-:Y:S02]  /*0c10*/  IMAD.MOV.U32 R8, RZ, RZ, 0x1 ;  /* 0x00000001ff087424 */ /* 0x000fe400078e00ff */
[----:B------:R-:W-:Y:S01]  /*0c20*/  FMUL R4, R17, R17 ;  /* 0x0000001111047220 */ /* 0x000fe20000400000 */
[C---:B------:R-:W-:Y:S01]  /*0c30*/  LOP3.LUT R0, R18.reuse, 0x1, RZ, 0xc0, !PT ;  /* 0x0000000112007812 */ /* 0x040fe200078ec0ff */
[----:B------:R-:W-:Y:S01]  /*0c40*/  BSSY.RECONVERGENT B0, `(.L_x_60) ;  /* 0x000001e000007945 */ /* 0x000fe20003800200 */
[----:B------:R-:W-:Y:S01]  /*0c50*/  LOP3.LUT P2, RZ, R18, 0x2, RZ, 0xc0, !PT ;  /* 0x0000000212ff7812 */ /* 0x000fe2000784c0ff */
[----:B------:R-:W-:Y:S01]  /*0c60*/  FFMA R19, R4, R19, -0.0013887860113754868507 ;  /* 0xbab607ed04137423 */ /* 0x000fe20000000013 */
[----:B------:R-:W-:-:S04]  /*0c70*/  ISETP.NE.U32.AND P0, PT, R0, 0x1, PT ;  /* 0x000000010000780c */ /* 0x000fc80003f05070 */
[----:B------:R-:W-:Y:S01]  /*0c80*/  FSEL R11, R11, 0.041666727513074874878, P0 ;  /* 0x3d2aaabb0b0b7808 */ /* 0x000fe20000000000 */
[----:B0-----:R-:W-:Y:S01]  /*0c90*/  DFMA R2, R8, -R14, 1 ;  /* 0x3ff000000802742b */ /* 0x001fe2000000080e */
[----:B------:R-:W-:Y:S02]  /*0ca0*/  FSEL R19, R19, -0.00019574658654164522886, !P0 ;  /* 0xb94d415313137808 */ /* 0x000fe40004000000 */
[----:B------:R-:W-:-:S03]  /*0cb0*/  FSEL R0, R17, 1, P0 ;  /* 0x3f80000011007808 */ /* 0x000fc60000000000 */
[----:B------:R-:W-:Y:S01]  /*0cc0*/  FFMA R11, R4, R19, R11 ;  /* 0x00000013040b7223 */ /* 0x000fe2000000000b */
[----:B------:R-:W-:Y:S01]  /*0cd0*/  FSEL R19, -R16, -0.4999999701976776123, P0 ;  /* 0xbeffffff10137808 */ /* 0x000fe20000000100 */
[----:B------:R-:W-:-:S04]  /*0ce0*/  DFMA R2, R2, R2, R2 ;  /* 0x000000020202722b */ /* 0x000fc80000000002 */
[C---:B------:R-:W-:Y:S01]  /*0cf0*/  FFMA R19, R4.reuse, R11, R19 ;  /* 0x0000000b04137223 */ /* 0x040fe20000000013 */
[----:B------:R-:W-:-:S03]  /*0d00*/  FFMA R11, R4, R0, RZ ;  /* 0x00000000040b7223 */ /* 0x000fc600000000ff */
[----:B------:R-:W-:Y:S01]  /*0d10*/  DFMA R8, R8, R2, R8 ;  /* 0x000000020808722b */ /* 0x000fe20000000008 */
[----:B------:R-:W-:-:S04]  /*0d20*/  FFMA R11, R11, R19, R0 ;  /* 0x000000130b0b7223 */ /* 0x000fc80000000000 */
[----:B------:R-:W-:-:S03]  /*0d30*/  @P2 FADD R11, RZ, -R11 ;  /* 0x8000000bff0b2221 */ /* 0x000fc60000000000 */
[C---:B------:R-:W-:Y:S02]  /*0d40*/  DFMA R14, R8.reuse, -R14, 1 ;  /* 0x3ff00000080e742b */ /* 0x040fe4000000080e */
[----:B------:R0:W-:Y:S06]  /*0d50*/  STG.E desc[UR6][R6.64+0x8], R11 ;  /* 0x0000080b06007986 */ /* 0x0001ec000c101906 */
[----:B------:R-:W-:Y:S01]  /*0d60*/  DFMA R8, R8, R14, R8 ;  /* 0x0000000e0808722b */ /* 0x000fe20000000008 */
[----:B--2---:R-:W1:Y:S02]  /*0d70*/  F2F.F64.F32 R2, R20 ;  /* 0x0000001400027310 */ /* 0x004e640000201800 */
[----:B-1----:R-:W-:-:S08]  /*0d80*/  DMUL R14, R2, UR4 ;  /* 0x00000004020e7c28 */ /* 0x002fd00008000000 */
[----:B------:R-:W-:Y:S02]  /*0d90*/  DMUL R2, R8, R14 ;  /* 0x0000000e08027228 */ /* 0x000fe40000000000 */
[----:B------:R-:W-:-:S06]  /*0da0*/  FSETP.GEU.AND P2, PT, |R15|, 6.5827683646048100446e-37, PT ;  /* 0x036000000f00780b */ /* 0x000fcc0003f4e200 */
[----:B------:R-:W-:-:S08]  /*0db0*/  DFMA R16, R2, -10800, R14 ;  /* 0xc0c518000210782b */ /* 0x000fd0000000000e */
[----:B------:R-:W-:-:S10]  /*0dc0*/  DFMA R2, R8, R16, R2 ;  /* 0x000000100802722b */ /* 0x000fd40000000002 */
[----:B------:R-:W-:-:S05]  /*0dd0*/  FFMA R0, RZ, 6.1591796875, R3 ;  /* 0x40c51800ff007823 */ /* 0x000fca0000000003 */
[----:B------:R-:W-:-:S13]  /*0de0*/  FSETP.GT.AND P0, PT, |R0|, 1.469367938527859385e-39, PT ;  /* 0x001000000000780b */ /* 0x000fda0003f04200 */
[----:B0-----:R-:W-:Y:S05]  /*0df0*/  @P0 BRA P2, `(.L_x_61) ;  /* 0x0000000000080947 */ /* 0x001fea0001000000 */
[----:B------:R-:W-:-:S07]  /*0e00*/  MOV R22, 0xe20 ;  /* 0x00000e2000167802 */ /* 0x000fce0000000f00 */
[----:B------:R-:W-:Y:S05]  /*0e10*/  CALL.REL.NOINC `($__internal_1_$__cuda_sm20_div_rn_f64_full) ;  /* 0x0000000000147944 */ /* 0x000fea0003c00000 */
.L_x_61:
[----:B------:R-:W-:Y:S05]  /*0e20*/  BSYNC.RECONVERGENT B0 ;  /* 0x0000000000007941 */ /* 0x000fea0003800200 */
.L_x_60:
[----:B------:R-:W0:Y:S02]  /*0e30*/  F2F.F32.F64 R3, R2 ;  /* 0x0000000200037310 */ /* 0x000e240000301000 */
[----:B0-----:R0:W-:Y:S01]  /*0e40*/  STG.E desc[UR6][R6.64+0xc], R3 ;  /* 0x00000c0306007986 */ /* 0x0011e2000c101906 */
[----:B------:R-:W-:Y:S05]  /*0e50*/  @!P1 BRA `(.L_x_62) ;  /* 0xfffffff000989947 */ /* 0x000fea000383ffff */
[----:B------:R-:W-:Y:S05]  /*0e60*/  EXIT ;  /* 0x000000000000794d */ /* 0x000fea0003800000 */
        .weak           $__internal_1_$__cuda_sm20_div_rn_f64_full
        .type           $__internal_1_$__cuda_sm20_div_rn_f64_full,@function
        .size           $__internal_1_$__cuda_sm20_div_rn_f64_full,(.L_x_70 - $__internal_1_$__cuda_sm20_div_rn_f64_full)
$__internal_1_$__cuda_sm20_div_rn_f64_full:
[C---:B------:R-:W-:Y:S01]  /*0e70*/  FSETP.GEU.AND P0, PT, |R13|.reuse, 1.469367938527859385e-39, PT ;  /* 0x001000000d00780b */ /* 0x040fe20003f0e200 */
[----:B------:R-:W-:Y:S01]  /*0e80*/  IMAD.MOV.U32 R9, RZ, RZ, R15 ;  /* 0x000000ffff097224 */ /* 0x000fe200078e000f */
[C---:B------:R-:W-:Y:S01]  /*0e90*/  LOP3.LUT R2, R13.reuse, 0x800fffff, RZ, 0xc0, !PT ;  /* 0x800fffff0d027812 */ /* 0x040fe200078ec0ff */
[----:B------:R-:W-:Y:S01]  /*0ea0*/  IMAD.MOV.U32 R16, RZ, RZ, 0x1 ;  /* 0x00000001ff107424 */ /* 0x000fe200078e00ff */
[----:B------:R-:W-:Y:S01]  /*0eb0*/  LOP3.LUT R11, R13, 0x7ff00000, RZ, 0xc0, !PT ;  /* 0x7ff000000d0b7812 */ /* 0x000fe200078ec0ff */
[----:B------:R-:W-:Y:S01]  /*0ec0*/  IMAD.MOV.U32 R8, RZ, RZ, R14 ;  /* 0x000000ffff087224 */ /* 0x000fe200078e000e */
[----:B------:R-:W-:Y:S01]  /*0ed0*/  LOP3.LUT R3, R2, 0x3ff00000, RZ, 0xfc, !PT ;  /* 0x3ff0000002037812 */ /* 0x000fe200078efcff */
[----:B------:R-:W-:Y:S01]  /*0ee0*/  IMAD.MOV.U32 R2, RZ, RZ, R12 ;  /* 0x000000ffff027224 */ /* 0x000fe200078e000c */
[C---:B------:R-:W-:Y:S01]  /*0ef0*/  FSETP.GEU.AND P3, PT, |R9|.reuse, 1.469367938527859385e-39, PT ;  /* 0x001000000900780b */ /* 0x040fe20003f6e200 */
[----:B------:R-:W-:Y:S01]  /*0f00*/  IMAD.MOV.U32 R0, RZ, RZ, 0x1ca00000 ;  /* 0x1ca00000ff007424 */ /* 0x000fe200078e00ff */
[----:B------:R-:W-:Y:S01]  /*0f10*/  LOP3.LUT R4, R9, 0x7ff00000, RZ, 0xc0, !PT ;  /* 0x7ff0000009047812 */ /* 0x000fe200078ec0ff */
[----:B------:R-:W-:Y:S02]  /*0f20*/  BSSY.RECONVERGENT B1, `(.L_x_63) ;  /* 0x000004e000017945 */ /* 0x000fe40003800200 */
[----:B------:R-:W-:Y:S01]  /*0f30*/  @!P0 DMUL R2, R12, 8.98846567431157953865e+307 ;  /* 0x7fe000000c028828 */ /* 0x000fe20000000000 */
[----:B------:R-:W-:Y:S01]  /*0f40*/  ISETP.GE.U32.AND P2, PT, R4, R11, PT ;  /* 0x0000000b0400720c */ /* 0x000fe20003f46070 */
[----:B------:R-:W-:-:S04]  /*0f50*/  IMAD.MOV.U32 R23, RZ, RZ, R4 ;  /* 0x000000ffff177224 */ /* 0x000fc800078e0004 */
[----:B------:R-:W0:Y:S02]  /*0f60*/  MUFU.RCP64H R17, R3 ;  /* 0x0000000300117308 */ /* 0x000e240000001800 */
[----:B------:R-:W-:Y:S02]  /*0f70*/  @!P3 LOP3.LUT R19, R13, 0x7ff00000, RZ, 0xc0, !PT ;  /* 0x7ff000000d13b812 */ /* 0x000fe400078ec0ff */
[----:B------:R-:W-:Y:S02]  /*0f80*/  @!P0 LOP3.LUT R11, R3, 0x7ff00000, RZ, 0xc0, !PT ;  /* 0x7ff00000030b8812 */ /* 0x000fe400078ec0ff */
[----:B------:R-:W-:-:S04]  /*0f90*/  @!P3 ISETP.GE.U32.AND P4, PT, R4, R19, PT ;  /* 0x000000130400b20c */ /* 0x000fc80003f86070 */
[----:B------:R-:W-:-:S04]  /*0fa0*/  @!P3 SEL R19, R0, 0x63400000, !P4 ;  /* 0x634000000013b807 */ /* 0x000fc80006000000 */
[----:B------:R-:W-:Y:S01]  /*0fb0*/  @!P3 LOP3.LUT R20, R19, 0x80000000, R9, 0xf8, !PT ;  /* 0x800000001314b812 */ /* 0x000fe200078ef809 */
[----:B0-----:R-:W-:-:S03]  /*0fc0*/  DFMA R14, R16, -R2, 1 ;  /* 0x3ff00000100e742b */ /* 0x001fc60000000802 */
[----:B------:R-:W-:Y:S01]  /*0fd0*/  @!P3 LOP3.LUT R21, R20, 0x100000, RZ, 0xfc, !PT ;  /* 0x001000001415b812 */ /* 0x000fe200078efcff */
[----:B------:R-:W-:-:S04]  /*0fe0*/  @!P3 IMAD.MOV.U32 R20, RZ, RZ, RZ ;  /* 0x000000ffff14b224 */ /* 0x000fc800078e00ff */
[----:B------:R-:W-:-:S08]  /*0ff0*/  DFMA R14, R14, R14, R14 ;  /* 0x0000000e0e0e722b */ /* 0x000fd0000000000e */
[----:B------:R-:W-:Y:S01]  /*1000*/  DFMA R16, R16, R14, R16 ;  /* 0x0000000e1010722b */ /* 0x000fe20000000010 */
[----:B------:R-:W-:Y:S01]  /*1010*/  SEL R15, R0, 0x63400000, !P2 ;  /* 0x63400000000f7807 */ /* 0x000fe20005000000 */
[----:B------:R-:W-:-:S03]  /*1020*/  IMAD.MOV.U32 R14, RZ, RZ, R8 ;  /* 0x000000ffff0e7224 */ /* 0x000fc600078e0008 */
[----:B------:R-:W-:-:S03]  /*1030*/  LOP3.LUT R15, R15, 0x800fffff, R9, 0xf8, !PT ;  /* 0x800fffff0f0f7812 */ /* 0x000fc600078ef809 */
[----:B------:R-:W-:-:S03]  /*1040*/  DFMA R18, R16, -R2, 1 ;  /* 0x3ff000001012742b */ /* 0x000fc60000000802 */
[----:B------:R-:W-:-:S05]  /*1050*/  @!P3 DFMA R14, R14, 2, -R20 ;  /* 0x400000000e0eb82b */ /* 0x000fca0000000814 */
[----:B------:R-:W-:-:S05]  /*1060*/  DFMA R18, R16, R18, R16 ;  /* 0x000000121012722b */ /* 0x000fca0000000010 */
[----:B------:R-:W-:-:S03]  /*1070*/  @!P3 LOP3.LUT R23, R15, 0x7ff00000, RZ, 0xc0, !PT ;  /* 0x7ff000000f17b812 */ /* 0x000fc600078ec0ff */
[----:B------:R-:W-:Y:S02]  /*1080*/  DMUL R16, R18, R14 ;  /* 0x0000000e12107228 */ /* 0x000fe40000000000 */
[----:B------:R-:W-:-:S05]  /*1090*/  VIADD R24, R23, 0xffffffff ;  /* 0xffffffff17187836 */ /* 0x000fca0000000000 */
[----:B------:R-:W-:Y:S01]  /*10a0*/  ISETP.GT.U32.AND P0, PT, R24, 0x7feffffe, PT ;  /* 0x7feffffe1800780c */ /* 0x000fe20003f04070 */
[----:B------:R-:W-:Y:S01]  /*10b0*/  VIADD R24, R11, 0xffffffff ;  /* 0xffffffff0b187836 */ /* 0x000fe20000000000 */
[----:B------:R-:W-:-:S04]  /*10c0*/  DFMA R20, R16, -R2, R14 ;  /* 0x800000021014722b */ /* 0x000fc8000000000e */
[----:B------:R-:W-:-:S04]  /*10d0*/  ISETP.GT.U32.OR P0, PT, R24, 0x7feffffe, P0 ;  /* 0x7feffffe1800780c */ /* 0x000fc80000704470 */
[----:B------:R-:W-:-:S09]  /*10e0*/  DFMA R20, R18, R20, R16 ;  /* 0x000000141214722b */ /* 0x000fd20000000010 */
[----:B------:R-:W-:Y:S05]  /*10f0*/  @P0 BRA `(.L_x_64) ;  /* 0x00000000006c0947 */ /* 0x000fea0003800000 */
[----:B------:R-:W-:-:S04]  /*1100*/  LOP3.LUT R9, R13, 0x7ff00000, RZ, 0xc0, !PT ;  /* 0x7ff000000d097812 */ /* 0x000fc800078ec0ff */
[CC--:B------:R-:W-:Y:S02]  /*1110*/  VIADDMNMX R8, R4.reuse, -R9.reuse, 0xb9600000, !PT ;  /* 0xb960000004087446 */ /* 0x0c0fe40007800909 */
[----:B------:R-:W-:Y:S02]  /*1120*/  ISETP.GE.U32.AND P0, PT, R4, R9, PT ;  /* 0x000000090400720c */ /* 0x000fe40003f06070 */
[----:B------:R-:W-:Y:S02]  /*1130*/  VIMNMX R8, PT, PT, R8, 0x46a00000, PT ;  /* 0x46a0000008087848 */ /* 0x000fe40003fe0100 */
[----:B------:R-:W-:-:S05]  /*1140*/  SEL R9, R0, 0x63400000, !P0 ;  /* 0x6340000000097807 */ /* 0x000fca0004000000 */
[----:B------:R-:W-:Y:S02]  /*1150*/  IMAD.IADD R0, R8, 0x1, -R9 ;  /* 0x0000000108007824 */ /* 0x000fe400078e0a09 */
[----:B------:R-:W-:Y:S02]  /*1160*/  IMAD.MOV.U32 R8, RZ, RZ, RZ ;  /* 0x000000ffff087224 */ /* 0x000fe400078e00ff */
[----:B------:R-:W-:-:S06]  /*1170*/  VIADD R9, R0, 0x7fe00000 ;  /* 0x7fe0000000097836 */ /* 0x000fcc0000000000 */
[----:B------:R-:W-:-:S10]  /*1180*/  DMUL R16, R20, R8 ;  /* 0x0000000814107228 */ /* 0x000fd40000000000 */
[----:B------:R-:W-:-:S13]  /*1190*/  FSETP.GTU.AND P0, PT, |R17|, 1.469367938527859385e-39, PT ;  /* 0x001000001100780b */ /* 0x000fda0003f0c200 */
[----:B------:R-:W-:Y:S05]  /*11a0*/  @P0 BRA `(.L_x_65) ;  /* 0x0000000000940947 */ /* 0x000fea0003800000 */
[----:B------:R-:W-:Y:S01]  /*11b0*/  DFMA R14, R20, -R2, R14 ;  /* 0x80000002140e722b */ /* 0x000fe2000000000e */
[----:B------:R-:W-:-:S09]  /*11c0*/  IMAD.MOV.U32 R8, RZ, RZ, RZ ;  /* 0x000000ffff087224 */ /* 0x000fd200078e00ff */
[C---:B------:R-:W-:Y:S02]  /*11d0*/  FSETP.NEU.AND P0, PT, R15.reuse, RZ, PT ;  /* 0x000000ff0f00720b */ /* 0x040fe40003f0d000 */
[----:B------:R-:W-:-:S04]  /*11e0*/  LOP3.LUT R11, R15, 0x80000000, R13, 0x48, !PT ;  /* 0x800000000f0b7812 */ /* 0x000fc800078e480d */
[----:B------:R-:W-:-:S07]  /*11f0*/  LOP3.LUT R9, R11, R9, RZ, 0xfc, !PT ;  /* 0x000000090b097212 */ /* 0x000fce00078efcff */
[----:B------:R-:W-:Y:S05]  /*1200*/  @!P0 BRA `(.L_x_65) ;  /* 0x00000000007c8947 */ /* 0x000fea0003800000 */
[----:B------:R-:W-:Y:S01]  /*1210*/  IMAD.MOV R3, RZ, RZ, -R0 ;  /* 0x000000ffff037224 */ /* 0x000fe200078e0a00 */
[----:B------:R-:W-:Y:S01]  /*1220*/  DMUL.RP R8, R20, R8 ;  /* 0x0000000814087228 */ /* 0x000fe20000008000 */
[----:B------:R-:W-:-:S06]  /*1230*/  IMAD.MOV.U32 R2, RZ, RZ, RZ ;  /* 0x000000ffff027224 */ /* 0x000fcc00078e00ff */
[----:B------:R-:W-:-:S03]  /*1240*/  DFMA R2, R16, -R2, R20 ;  /* 0x800000021002722b */ /* 0x000fc60000000014 */
[----:B------:R-:W-:-:S03]  /*1250*/  LOP3.LUT R11, R9, R11, RZ, 0x3c, !PT ;  /* 0x0000000b090b7212 */ /* 0x000fc600078e3cff */
[----:B------:R-:W-:-:S04]  /*1260*/  IADD3 R2, PT, PT, -R0, -0x43300000, RZ ;  /* 0xbcd0000000027810 */ /* 0x000fc80007ffe1ff */
[----:B------:R-:W-:-:S04]  /*1270*/  FSETP.NEU.AND P0, PT, |R3|, R2, PT ;  /* 0x000000020300720b */ /* 0x000fc80003f0d200 */
[----:B------:R-:W-:Y:S02]  /*1280*/  FSEL R16, R8, R16, !P0 ;  /* 0x0000001008107208 */ /* 0x000fe40004000000 */
[----:B------:R-:W-:Y:S01]  /*1290*/  FSEL R17, R11, R17, !P0 ;  /* 0x000000110b117208 */ /* 0x000fe20004000000 */
[----:B------:R-:W-:Y:S06]  /*12a0*/  BRA `(.L_x_65) ;  /* 0x0000000000547947 */ /* 0x000fec0003800000 */
.L_x_64:
[----:B------:R-:W-:-:S14]  /*12b0*/  DSETP.NAN.AND P0, PT, R8, R8, PT ;  /* 0x000000080800722a */ /* 0x000fdc0003f08000 */
[----:B------:R-:W-:Y:S05]  /*12c0*/  @P0 BRA `(.L_x_66) ;  /* 0x0000000000440947 */ /* 0x000fea0003800000 */
[----:B------:R-:W-:-:S14]  /*12d0*/  DSETP.NAN.AND P0, PT, R12, R12, PT ;  /* 0x0000000c0c00722a */ /* 0x000fdc0003f08000 */
[----:B------:R-:W-:Y:S05]  /*12e0*/  @P0 BRA `(.L_x_67) ;  /* 0x0000000000300947 */ /* 0x000fea0003800000 */
[----:B------:R-:W-:Y:S01]  /*12f0*/  ISETP.NE.AND P0, PT, R23, R11, PT ;  /* 0x0000000b1700720c */ /* 0x000fe20003f05270 */
[----:B------:R-:W-:Y:S02]  /*1300*/  IMAD.MOV.U32 R16, RZ, RZ, 0x0 ;  /* 0x00000000ff107424 */ /* 0x000fe400078e00ff */
[----:B------:R-:W-:-:S10]  /*1310*/  IMAD.MOV.U32 R17, RZ, RZ, -0x80000 ;  /* 0xfff80000ff117424 */ /* 0x000fd400078e00ff */
[----:B------:R-:W-:Y:S05]  /*1320*/  @!P0 BRA `(.L_x_65) ;  /* 0x0000000000348947 */ /* 0x000fea0003800000 */
[----:B------:R-:W-:Y:S02]  /*1330*/  ISETP.NE.AND P0, PT, R23, 0x7ff00000, PT ;  /* 0x7ff000001700780c */ /* 0x000fe40003f05270 */
[----:B------:R-:W-:Y:S02]  /*1340*/  LOP3.LUT R17, R9, 0x80000000, R13, 0x48, !PT ;  /* 0x8000000009117812 */ /* 0x000fe400078e480d */
[----:B------:R-:W-:-:S13]  /*1350*/  ISETP.EQ.OR P0, PT, R11, RZ, !P0 ;  /* 0x000000ff0b00720c */ /* 0x000fda0004702670 */
[----:B------:R-:W-:Y:S01]  /*1360*/  @P0 LOP3.LUT R0, R17, 0x7ff00000, RZ, 0xfc, !PT ;  /* 0x7ff0000011000812 */ /* 0x000fe200078efcff */
[----:B------:R-:W-:Y:S02]  /*1370*/  @!P0 IMAD.MOV.U32 R16, RZ, RZ, RZ ;  /* 0x000000ffff108224 */ /* 0x000fe400078e00ff */
[----:B------:R-:W-:Y:S02]  /*1380*/  @P0 IMAD.MOV.U32 R16, RZ, RZ, RZ ;  /* 0x000000ffff100224 */ /* 0x000fe400078e00ff */
[----:B------:R-:W-:Y:S01]  /*1390*/  @P0 IMAD.MOV.U32 R17, RZ, RZ, R0 ;  /* 0x000000ffff110224 */ /* 0x000fe200078e0000 */
[----:B------:R-:W-:Y:S06]  /*13a0*/  BRA `(.L_x_65) ;  /* 0x0000000000147947 */ /* 0x000fec0003800000 */
.L_x_67:
[----:B------:R-:W-:Y:S01]  /*13b0*/  LOP3.LUT R17, R13, 0x80000, RZ, 0xfc, !PT ;  /* 0x000800000d117812 */ /* 0x000fe200078efcff */
[----:B------:R-:W-:Y:S01]  /*13c0*/  IMAD.MOV.U32 R16, RZ, RZ, R12 ;  /* 0x000000ffff107224 */ /* 0x000fe200078e000c */
[----:B------:R-:W-:Y:S06]  /*13d0*/  BRA `(.L_x_65) ;  /* 0x0000000000087947 */ /* 0x000fec0003800000 */
.L_x_66:
[----:B------:R-:W-:Y:S01]  /*13e0*/  LOP3.LUT R17, R9, 0x80000, RZ, 0xfc, !PT ;  /* 0x0008000009117812 */ /* 0x000fe200078efcff */
[----:B------:R-:W-:-:S07]  /*13f0*/  IMAD.MOV.U32 R16, RZ, RZ, R8 ;  /* 0x000000ffff107224 */ /* 0x000fce00078e0008 */
.L_x_65:
[----:B------:R-:W-:Y:S05]  /*1400*/  BSYNC.RECONVERGENT B1 ;  /* 0x0000000000017941 */ /* 0x000fea0003800200 */
.L_x_63:
[----:B------:R-:W-:Y:S02]  /*1410*/  IMAD.MOV.U32 R23, RZ, RZ, 0x0 ;  /* 0x00000000ff177424 */ /* 0x000fe400078e00ff */
[----:B------:R-:W-:Y:S02]  /*1420*/  IMAD.MOV.U32 R2, RZ, RZ, R16 ;  /* 0x000000ffff027224 */ /* 0x000fe400078e0010 */
[----:B------:R-:W-:Y:S01]  /*1430*/  IMAD.MOV.U32 R3, RZ, RZ, R17 ;  /* 0x000000ffff037224 */ /* 0x000fe200078e0011 */
[----:B------:R-:W-:Y:S06]  /*1440*/  RET.REL.NODEC R22 `(_Z17adjust_galaxy_setP6Galaxyi) ;  /* 0xffffffe816ec7950 */ /* 0x000fec0003c3ffff */
.L_x_68:
        /* <DEDUP_REMOVED lines=11> */
.L_x_70:


//--------------------- .nv.global.init           --------------------------
	.section	.nv.global.init,"aw",@progbits
	.align	4
.nv.global.init:
	.type		__cudart_i2opi_f,@object
	.size		__cudart_i2opi_f,(.L_0 - __cudart_i2opi_f)
__cudart_i2opi_f:
        /*0000*/ 	.byte	0x41, 0x90, 0x43, 0x3c, 0x99, 0x95, 0x62, 0xdb, 0xc0, 0xdd, 0x34, 0xf5, 0xd1, 0x57, 0x27, 0xfc
        /*0010*/ 	.byte	0x29, 0x15, 0x44, 0x4e, 0x6e, 0x83, 0xf9, 0xa2
.L_0:


//--------------------- .nv.shared.reserved.0     --------------------------
	.section	.nv.shared.reserved.0,"aw",@nobits
	.weak		__nv_reservedSMEM_offset_0_alias
	.size		__nv_reservedSMEM_offset_0_alias, 0, 64
	.other		__nv_reservedSMEM_offset_0_alias,@"STO_CUDA_RESERVED_SHARED STV_DEFAULT"
__nv_reservedSMEM_offset_0_alias:
	.zero		0
	.zero		64


//--------------------- .nv.shared._Z18collect_histogramsP6GalaxyS0_PiS1_S1_i --------------------------
	.section	.nv.shared._Z18collect_histogramsP6GalaxyS0_PiS1_S1_i,"aw",@nobits
	.sectionflags	@""
	.align	4
.nv.shared._Z18collect_histogramsP6GalaxyS0_PiS1_S1_i:
	.zero		9664


//--------------------- .nv.constant0._Z27measure_galaxy_distributionPiS_S_Pfi --------------------------
	.section	.nv.constant0._Z27measure_galaxy_distributionPiS_S_Pfi,"a",@progbits
	.sectionflags	@""
	.align	4
.nv.constant0._Z27measure_galaxy_distributionPiS_S_Pfi:
	.zero		932


//--------------------- .nv.constant0._Z18collect_histogramsP6GalaxyS0_PiS1_S1_i --------------------------
	.section	.nv.constant0._Z18collect_histogramsP6GalaxyS0_PiS1_S1_i,"a",@progbits
	.sectionflags	@""
	.align	4
.nv.constant0._Z18collect_histogramsP6GalaxyS0_PiS1_S1_i:
	.zero		940


//--------------------- .nv.constant0._Z17adjust_galaxy_setP6Galaxyi --------------------------
	.section	.nv.constant0._Z17adjust_galaxy_setP6Galaxyi,"a",@progbits
	.sectionflags	@""
	.align	4
.nv.constant0._Z17adjust_galaxy_setP6Galaxyi:
	.zero		908


//--------------------- SYMBOLS --------------------------

	.type		.nv.reservedSmem.offset0,@object
	.size		.nv.reservedSmem.offset0,0x4
	.type		.nv.reservedSmem.cap,@object
	.size		.nv.reservedSmem.cap,0x4
